//
// Generated by NVIDIA NVVM Compiler
//
// Compiler Build ID: CL-36424714
// Cuda compilation tools, release 13.0, V13.0.88
// Based on NVVM 20.0.0
//

.version 9.0
.target sm_100
.address_size 64

	// .globl	_Z18spin_dipolar_fieldP7double2S0_PiiS0_
.func  (.param .align 16 .b8 func_retval0[16]) __internal_trig_reduction_slowpathd
(
	.param .b64 __internal_trig_reduction_slowpathd_param_0
)
;
.func  (.param .b64 func_retval0) __internal_accurate_pow
(
	.param .b64 __internal_accurate_pow_param_0,
	.param .b64 __internal_accurate_pow_param_1
)
;
.extern .shared .align 16 .b8 sdata[];
.global .align 8 .b8 __cudart_i2opi_d[144] = {8, 93, 141, 31, 177, 95, 251, 107, 234, 146, 82, 138, 247, 57, 7, 61, 123, 241, 229, 235, 199, 186, 39, 117, 45, 234, 95, 158, 102, 63, 70, 79, 183, 9, 203, 39, 207, 126, 54, 109, 31, 109, 10, 90, 139, 17, 47, 239, 15, 152, 5, 222, 255, 151, 248, 31, 59, 40, 249, 189, 139, 95, 132, 156, 244, 57, 83, 131, 57, 214, 145, 57, 65, 126, 95, 180, 38, 112, 156, 233, 132, 68, 187, 46, 245, 53, 130, 232, 62, 167, 41, 177, 28, 235, 29, 254, 28, 146, 209, 9, 234, 46, 73, 6, 224, 210, 77, 66, 58, 110, 36, 183, 97, 197, 187, 222, 171, 99, 81, 254, 65, 144, 67, 60, 153, 149, 98, 219, 192, 221, 52, 245, 209, 87, 39, 252, 41, 21, 68, 78, 110, 131, 249, 162};
.global .align 16 .b8 __cudart_sin_cos_coeffs[128] = {70, 210, 176, 44, 241, 229, 90, 190, 146, 227, 172, 105, 227, 29, 199, 62, 161, 98, 219, 25, 160, 1, 42, 191, 24, 8, 17, 17, 17, 17, 129, 63, 84, 85, 85, 85, 85, 85, 197, 191, 0, 0, 0, 0, 0, 0, 0, 0, 0, 0, 0, 0, 0, 0, 0, 0, 100, 129, 253, 32, 131, 255, 168, 189, 40, 133, 239, 193, 167, 238, 33, 62, 217, 230, 6, 142, 79, 126, 146, 190, 233, 188, 221, 25, 160, 1, 250, 62, 71, 93, 193, 22, 108, 193, 86, 191, 81, 85, 85, 85, 85, 85, 165, 63, 0, 0, 0, 0, 0, 0, 224, 191, 0, 0, 0, 0, 0, 0, 240, 63};

.visible .entry _Z18spin_dipolar_fieldP7double2S0_PiiS0_(
	.param .u64 .ptr .align 1 _Z18spin_dipolar_fieldP7double2S0_PiiS0__param_0,
	.param .u64 .ptr .align 1 _Z18spin_dipolar_fieldP7double2S0_PiiS0__param_1,
	.param .u64 .ptr .align 1 _Z18spin_dipolar_fieldP7double2S0_PiiS0__param_2,
	.param .u32 _Z18spin_dipolar_fieldP7double2S0_PiiS0__param_3,
	.param .u64 .ptr .align 1 _Z18spin_dipolar_fieldP7double2S0_PiiS0__param_4
)
{
	.reg .pred 	%p<79>;
	.reg .b32 	%r<104>;
	.reg .b64 	%rd<34>;
	.reg .b64 	%fd<245>;

	ld.param.u64 	%rd5, [_Z18spin_dipolar_fieldP7double2S0_PiiS0__param_1];
	ld.param.u64 	%rd7, [_Z18spin_dipolar_fieldP7double2S0_PiiS0__param_2];
	ld.param.u32 	%r21, [_Z18spin_dipolar_fieldP7double2S0_PiiS0__param_3];
	cvta.to.global.u64 	%rd1, %rd5;
	cvta.to.global.u64 	%rd8, %rd7;
	mov.u32 	%r1, %ctaid.x;
	mov.u32 	%r22, %ctaid.y;
	mad.lo.s32 	%r2, %r21, %r1, %r22;
	mul.wide.s32 	%rd9, %r2, 4;
	add.s64 	%rd10, %rd8, %rd9;
	ld.global.u32 	%r3, [%rd10];
	setp.ne.s32 	%p1, %r3, -1;
	@%p1 bra 	$L__BB0_2;
	mul.wide.s32 	%rd29, %r2, 16;
	add.s64 	%rd30, %rd1, %rd29;
	mov.f64 	%fd229, 0d0000000000000000;
	st.global.v2.f64 	[%rd30], {%fd229, %fd229};
	bra.uni 	$L__BB0_52;
$L__BB0_2:
	ld.param.u64 	%rd33, [_Z18spin_dipolar_fieldP7double2S0_PiiS0__param_4];
	ld.param.u64 	%rd31, [_Z18spin_dipolar_fieldP7double2S0_PiiS0__param_0];
	cvta.to.global.u64 	%rd11, %rd31;
	cvta.to.global.u64 	%rd2, %rd33;
	mul.wide.u32 	%rd12, %r1, 16;
	add.s64 	%rd13, %rd11, %rd12;
	ld.global.v2.f64 	{%fd73, %fd74}, [%rd13];
	mul.wide.s32 	%rd14, %r3, 16;
	add.s64 	%rd15, %rd11, %rd14;
	ld.global.v2.f64 	{%fd75, %fd76}, [%rd15];
	sub.f64 	%fd1, %fd75, %fd73;
	sub.f64 	%fd2, %fd76, %fd74;
	mul.f64 	%fd77, %fd2, %fd2;
	fma.rn.f64 	%fd3, %fd1, %fd1, %fd77;
	sqrt.rn.f64 	%fd4, %fd3;
	add.s64 	%rd3, %rd2, %rd14;
	ld.global.f64 	%fd5, [%rd3];
	{
	.reg .b32 %temp; 
	mov.b64 	{%temp, %r4}, %fd4;
	}
	mov.f64 	%fd78, 0d4008000000000000;
	{
	.reg .b32 %temp; 
	mov.b64 	{%temp, %r23}, %fd78;
	}
	and.b32  	%r6, %r23, 2146435072;
	setp.eq.s32 	%p2, %r6, 1073741824;
	abs.f64 	%fd6, %fd4;
	{ // callseq 0, 0
	.param .b64 param0;
	st.param.f64 	[param0], %fd6;
	.param .b64 param1;
	st.param.f64 	[param1], 0d4008000000000000;
	.param .b64 retval0;
	call.uni (retval0), 
	__internal_accurate_pow, 
	(
	param0, 
	param1
	);
	ld.param.f64 	%fd79, [retval0];
	} // callseq 0
	setp.lt.s32 	%p3, %r4, 0;
	neg.f64 	%fd81, %fd79;
	selp.f64 	%fd82, %fd81, %fd79, %p2;
	selp.f64 	%fd231, %fd82, %fd79, %p3;
	setp.neu.f64 	%p4, %fd3, 0d0000000000000000;
	@%p4 bra 	$L__BB0_4;
	setp.eq.s32 	%p5, %r6, 1073741824;
	selp.b32 	%r24, %r4, 0, %p5;
	setp.lt.s32 	%p6, %r23, 0;
	or.b32  	%r25, %r24, 2146435072;
	selp.b32 	%r26, %r25, %r24, %p6;
	mov.b32 	%r27, 0;
	mov.b64 	%fd231, {%r27, %r26};
$L__BB0_4:
	add.f64 	%fd83, %fd4, 0d4008000000000000;
	{
	.reg .b32 %temp; 
	mov.b64 	{%temp, %r28}, %fd83;
	}
	and.b32  	%r29, %r28, 2146435072;
	setp.ne.s32 	%p7, %r29, 2146435072;
	@%p7 bra 	$L__BB0_9;
	setp.ge.f64 	%p8, %fd3, 0d0000000000000000;
	@%p8 bra 	$L__BB0_7;
	mov.f64 	%fd84, 0d4008000000000000;
	add.rn.f64 	%fd231, %fd4, %fd84;
	bra.uni 	$L__BB0_9;
$L__BB0_7:
	setp.neu.f64 	%p9, %fd6, 0d7FF0000000000000;
	@%p9 bra 	$L__BB0_9;
	setp.lt.s32 	%p10, %r4, 0;
	setp.eq.s32 	%p11, %r6, 1073741824;
	setp.lt.s32 	%p12, %r23, 0;
	selp.b32 	%r31, 0, 2146435072, %p12;
	and.b32  	%r32, %r23, 2147483647;
	setp.ne.s32 	%p13, %r32, 1071644672;
	or.b32  	%r33, %r31, -2147483648;
	selp.b32 	%r34, %r33, %r31, %p13;
	selp.b32 	%r35, %r34, %r31, %p11;
	selp.b32 	%r36, %r35, %r31, %p10;
	mov.b32 	%r37, 0;
	mov.b64 	%fd231, {%r37, %r36};
$L__BB0_9:
	setp.neu.f64 	%p14, %fd3, 0d0000000000000000;
	setp.lt.s32 	%p15, %r4, 0;
	ld.global.f64 	%fd13, [%rd3+8];
	mul.f64 	%fd14, %fd1, 0d4008000000000000;
	mul.f64 	%fd85, %fd2, %fd13;
	fma.rn.f64 	%fd15, %fd1, %fd5, %fd85;
	mov.f64 	%fd86, 0d4014000000000000;
	{
	.reg .b32 %temp; 
	mov.b64 	{%temp, %r38}, %fd86;
	}
	and.b32  	%r8, %r38, 2146435072;
	setp.eq.s32 	%p16, %r8, 1074790400;
	{ // callseq 1, 0
	.param .b64 param0;
	st.param.f64 	[param0], %fd6;
	.param .b64 param1;
	st.param.f64 	[param1], 0d4014000000000000;
	.param .b64 retval0;
	call.uni (retval0), 
	__internal_accurate_pow, 
	(
	param0, 
	param1
	);
	ld.param.f64 	%fd87, [retval0];
	} // callseq 1
	neg.f64 	%fd89, %fd87;
	selp.f64 	%fd90, %fd89, %fd87, %p16;
	selp.f64 	%fd233, %fd90, %fd87, %p15;
	@%p14 bra 	$L__BB0_11;
	selp.b32 	%r39, %r4, 0, %p16;
	setp.lt.s32 	%p18, %r38, 0;
	or.b32  	%r40, %r39, 2146435072;
	selp.b32 	%r41, %r40, %r39, %p18;
	mov.b32 	%r42, 0;
	mov.b64 	%fd233, {%r42, %r41};
$L__BB0_11:
	add.f64 	%fd91, %fd4, 0d4014000000000000;
	{
	.reg .b32 %temp; 
	mov.b64 	{%temp, %r43}, %fd91;
	}
	and.b32  	%r44, %r43, 2146435072;
	setp.ne.s32 	%p19, %r44, 2146435072;
	@%p19 bra 	$L__BB0_16;
	setp.ge.f64 	%p20, %fd3, 0d0000000000000000;
	@%p20 bra 	$L__BB0_14;
	mov.f64 	%fd92, 0d4014000000000000;
	add.rn.f64 	%fd233, %fd4, %fd92;
	bra.uni 	$L__BB0_16;
$L__BB0_14:
	setp.neu.f64 	%p21, %fd6, 0d7FF0000000000000;
	@%p21 bra 	$L__BB0_16;
	setp.eq.s32 	%p22, %r8, 1074790400;
	setp.lt.s32 	%p23, %r4, 0;
	setp.lt.s32 	%p24, %r38, 0;
	selp.b32 	%r46, 0, 2146435072, %p24;
	and.b32  	%r47, %r38, 2147483647;
	setp.ne.s32 	%p25, %r47, 1071644672;
	or.b32  	%r48, %r46, -2147483648;
	selp.b32 	%r49, %r48, %r46, %p25;
	selp.b32 	%r50, %r49, %r46, %p22;
	selp.b32 	%r51, %r50, %r46, %p23;
	mov.b32 	%r52, 0;
	mov.b64 	%fd233, {%r52, %r51};
$L__BB0_16:
	setp.eq.f64 	%p26, %fd4, 0d3FF0000000000000;
	selp.f64 	%fd93, 0d3FF0000000000000, %fd231, %p26;
	selp.f64 	%fd94, 0d3FF0000000000000, %fd233, %p26;
	mul.f64 	%fd95, %fd14, %fd15;
	div.rn.f64 	%fd96, %fd95, %fd94;
	mul.f64 	%fd97, %fd2, 0d4008000000000000;
	mul.f64 	%fd98, %fd97, %fd15;
	div.rn.f64 	%fd99, %fd98, %fd94;
	div.rn.f64 	%fd100, %fd5, %fd93;
	sub.f64 	%fd22, %fd96, %fd100;
	div.rn.f64 	%fd101, %fd13, %fd93;
	sub.f64 	%fd23, %fd99, %fd101;
	mul.wide.u32 	%rd16, %r1, 16;
	add.s64 	%rd17, %rd2, %rd16;
	ld.global.v2.f64 	{%fd24, %fd25}, [%rd17];
	abs.f64 	%fd26, %fd24;
	abs.f64 	%fd27, %fd25;
	setp.leu.f64 	%p27, %fd27, %fd26;
	setp.gt.f64 	%p28, %fd27, %fd26;
	selp.f64 	%fd28, %fd27, %fd26, %p28;
	selp.f64 	%fd102, %fd26, %fd27, %p28;
	div.rn.f64 	%fd103, %fd102, %fd28;
	mul.f64 	%fd104, %fd103, %fd103;
	fma.rn.f64 	%fd105, %fd104, 0dBEF53E1D2A25FF7E, 0d3F2D3B63DBB65B49;
	fma.rn.f64 	%fd106, %fd105, %fd104, 0dBF5312788DDE082E;
	fma.rn.f64 	%fd107, %fd106, %fd104, 0d3F6F9690C8249315;
	fma.rn.f64 	%fd108, %fd107, %fd104, 0dBF82CF5AABC7CF0D;
	fma.rn.f64 	%fd109, %fd108, %fd104, 0d3F9162B0B2A3BFDE;
	fma.rn.f64 	%fd110, %fd109, %fd104, 0dBF9A7256FEB6FC6B;
	fma.rn.f64 	%fd111, %fd110, %fd104, 0d3FA171560CE4A489;
	fma.rn.f64 	%fd112, %fd111, %fd104, 0dBFA4F44D841450E4;
	fma.rn.f64 	%fd113, %fd112, %fd104, 0d3FA7EE3D3F36BB95;
	fma.rn.f64 	%fd114, %fd113, %fd104, 0dBFAAD32AE04A9FD1;
	fma.rn.f64 	%fd115, %fd114, %fd104, 0d3FAE17813D66954F;
	fma.rn.f64 	%fd116, %fd115, %fd104, 0dBFB11089CA9A5BCD;
	fma.rn.f64 	%fd117, %fd116, %fd104, 0d3FB3B12B2DB51738;
	fma.rn.f64 	%fd118, %fd117, %fd104, 0dBFB745D022F8DC5C;
	fma.rn.f64 	%fd119, %fd118, %fd104, 0d3FBC71C709DFE927;
	fma.rn.f64 	%fd120, %fd119, %fd104, 0dBFC2492491FA1744;
	fma.rn.f64 	%fd121, %fd120, %fd104, 0d3FC99999999840D2;
	fma.rn.f64 	%fd122, %fd121, %fd104, 0dBFD555555555544C;
	mul.f64 	%fd123, %fd104, %fd122;
	fma.rn.f64 	%fd29, %fd123, %fd103, %fd103;
	@%p27 bra 	$L__BB0_18;
	{
	.reg .b32 %temp; 
	mov.b64 	{%temp, %r54}, %fd24;
	}
	setp.lt.s32 	%p30, %r54, 0;
	neg.f64 	%fd126, %fd29;
	selp.f64 	%fd127, %fd29, %fd126, %p30;
	add.f64 	%fd234, %fd127, 0d3FF921FB54442D18;
	bra.uni 	$L__BB0_19;
$L__BB0_18:
	{
	.reg .b32 %temp; 
	mov.b64 	{%temp, %r53}, %fd24;
	}
	setp.lt.s32 	%p29, %r53, 0;
	mov.f64 	%fd124, 0d400921FB54442D18;
	sub.f64 	%fd125, %fd124, %fd29;
	selp.f64 	%fd234, %fd125, %fd29, %p29;
$L__BB0_19:
	setp.neu.f64 	%p31, %fd28, 0d0000000000000000;
	@%p31 bra 	$L__BB0_21;
	{
	.reg .b32 %temp; 
	mov.b64 	{%temp, %r56}, %fd24;
	}
	setp.lt.s32 	%p34, %r56, 0;
	selp.f64 	%fd235, 0d400921FB54442D18, 0d0000000000000000, %p34;
	bra.uni 	$L__BB0_22;
$L__BB0_21:
	setp.eq.f64 	%p32, %fd26, %fd27;
	{
	.reg .b32 %temp; 
	mov.b64 	{%temp, %r55}, %fd24;
	}
	setp.lt.s32 	%p33, %r55, 0;
	selp.f64 	%fd128, 0d4002D97C7F3321D2, 0d3FE921FB54442D18, %p33;
	selp.f64 	%fd235, %fd128, %fd234, %p32;
$L__BB0_22:
	add.rn.f64 	%fd129, %fd26, %fd27;
	setp.nan.f64 	%p35, %fd129, %fd129;
	copysign.f64 	%fd130, %fd25, %fd235;
	selp.f64 	%fd36, %fd129, %fd130, %p35;
	abs.f64 	%fd37, %fd22;
	abs.f64 	%fd38, %fd23;
	setp.leu.f64 	%p36, %fd38, %fd37;
	setp.gt.f64 	%p37, %fd38, %fd37;
	selp.f64 	%fd39, %fd38, %fd37, %p37;
	selp.f64 	%fd131, %fd37, %fd38, %p37;
	div.rn.f64 	%fd132, %fd131, %fd39;
	mul.f64 	%fd133, %fd132, %fd132;
	fma.rn.f64 	%fd134, %fd133, 0dBEF53E1D2A25FF7E, 0d3F2D3B63DBB65B49;
	fma.rn.f64 	%fd135, %fd134, %fd133, 0dBF5312788DDE082E;
	fma.rn.f64 	%fd136, %fd135, %fd133, 0d3F6F9690C8249315;
	fma.rn.f64 	%fd137, %fd136, %fd133, 0dBF82CF5AABC7CF0D;
	fma.rn.f64 	%fd138, %fd137, %fd133, 0d3F9162B0B2A3BFDE;
	fma.rn.f64 	%fd139, %fd138, %fd133, 0dBF9A7256FEB6FC6B;
	fma.rn.f64 	%fd140, %fd139, %fd133, 0d3FA171560CE4A489;
	fma.rn.f64 	%fd141, %fd140, %fd133, 0dBFA4F44D841450E4;
	fma.rn.f64 	%fd142, %fd141, %fd133, 0d3FA7EE3D3F36BB95;
	fma.rn.f64 	%fd143, %fd142, %fd133, 0dBFAAD32AE04A9FD1;
	fma.rn.f64 	%fd144, %fd143, %fd133, 0d3FAE17813D66954F;
	fma.rn.f64 	%fd145, %fd144, %fd133, 0dBFB11089CA9A5BCD;
	fma.rn.f64 	%fd146, %fd145, %fd133, 0d3FB3B12B2DB51738;
	fma.rn.f64 	%fd147, %fd146, %fd133, 0dBFB745D022F8DC5C;
	fma.rn.f64 	%fd148, %fd147, %fd133, 0d3FBC71C709DFE927;
	fma.rn.f64 	%fd149, %fd148, %fd133, 0dBFC2492491FA1744;
	fma.rn.f64 	%fd150, %fd149, %fd133, 0d3FC99999999840D2;
	fma.rn.f64 	%fd151, %fd150, %fd133, 0dBFD555555555544C;
	mul.f64 	%fd152, %fd133, %fd151;
	fma.rn.f64 	%fd40, %fd152, %fd132, %fd132;
	@%p36 bra 	$L__BB0_24;
	{
	.reg .b32 %temp; 
	mov.b64 	{%temp, %r58}, %fd22;
	}
	setp.lt.s32 	%p39, %r58, 0;
	neg.f64 	%fd155, %fd40;
	selp.f64 	%fd156, %fd40, %fd155, %p39;
	add.f64 	%fd236, %fd156, 0d3FF921FB54442D18;
	bra.uni 	$L__BB0_25;
$L__BB0_24:
	{
	.reg .b32 %temp; 
	mov.b64 	{%temp, %r57}, %fd22;
	}
	setp.lt.s32 	%p38, %r57, 0;
	mov.f64 	%fd153, 0d400921FB54442D18;
	sub.f64 	%fd154, %fd153, %fd40;
	selp.f64 	%fd236, %fd154, %fd40, %p38;
$L__BB0_25:
	setp.neu.f64 	%p40, %fd39, 0d0000000000000000;
	@%p40 bra 	$L__BB0_27;
	{
	.reg .b32 %temp; 
	mov.b64 	{%temp, %r60}, %fd22;
	}
	setp.lt.s32 	%p43, %r60, 0;
	selp.f64 	%fd237, 0d400921FB54442D18, 0d0000000000000000, %p43;
	bra.uni 	$L__BB0_28;
$L__BB0_27:
	setp.eq.f64 	%p41, %fd37, %fd38;
	{
	.reg .b32 %temp; 
	mov.b64 	{%temp, %r59}, %fd22;
	}
	setp.lt.s32 	%p42, %r59, 0;
	selp.f64 	%fd157, 0d4002D97C7F3321D2, 0d3FE921FB54442D18, %p42;
	selp.f64 	%fd237, %fd157, %fd236, %p41;
$L__BB0_28:
	{
	.reg .b32 %temp; 
	mov.b64 	{%temp, %r9}, %fd22;
	}
	mov.f64 	%fd158, 0d4000000000000000;
	{
	.reg .b32 %temp; 
	mov.b64 	{%temp, %r61}, %fd158;
	}
	and.b32  	%r11, %r61, 2146435072;
	setp.eq.s32 	%p44, %r11, 1062207488;
	{ // callseq 2, 0
	.param .b64 param0;
	st.param.f64 	[param0], %fd37;
	.param .b64 param1;
	st.param.f64 	[param1], 0d4000000000000000;
	.param .b64 retval0;
	call.uni (retval0), 
	__internal_accurate_pow, 
	(
	param0, 
	param1
	);
	ld.param.f64 	%fd159, [retval0];
	} // callseq 2
	setp.lt.s32 	%p45, %r9, 0;
	neg.f64 	%fd161, %fd159;
	selp.f64 	%fd162, %fd161, %fd159, %p44;
	selp.f64 	%fd239, %fd162, %fd159, %p45;
	setp.neu.f64 	%p46, %fd22, 0d0000000000000000;
	@%p46 bra 	$L__BB0_30;
	setp.eq.s32 	%p47, %r11, 1062207488;
	selp.b32 	%r62, %r9, 0, %p47;
	setp.lt.s32 	%p48, %r61, 0;
	or.b32  	%r63, %r62, 2146435072;
	selp.b32 	%r64, %r63, %r62, %p48;
	mov.b32 	%r65, 0;
	mov.b64 	%fd239, {%r65, %r64};
$L__BB0_30:
	add.f64 	%fd163, %fd22, 0d4000000000000000;
	{
	.reg .b32 %temp; 
	mov.b64 	{%temp, %r66}, %fd163;
	}
	and.b32  	%r67, %r66, 2146435072;
	setp.ne.s32 	%p49, %r67, 2146435072;
	@%p49 bra 	$L__BB0_35;
	setp.num.f64 	%p50, %fd22, %fd22;
	@%p50 bra 	$L__BB0_33;
	mov.f64 	%fd164, 0d4000000000000000;
	add.rn.f64 	%fd239, %fd22, %fd164;
	bra.uni 	$L__BB0_35;
$L__BB0_33:
	setp.neu.f64 	%p51, %fd37, 0d7FF0000000000000;
	@%p51 bra 	$L__BB0_35;
	setp.lt.s32 	%p52, %r9, 0;
	setp.eq.s32 	%p53, %r11, 1062207488;
	setp.lt.s32 	%p54, %r61, 0;
	selp.b32 	%r69, 0, 2146435072, %p54;
	and.b32  	%r70, %r61, 2147483647;
	setp.ne.s32 	%p55, %r70, 1071644672;
	or.b32  	%r71, %r69, -2147483648;
	selp.b32 	%r72, %r71, %r69, %p55;
	selp.b32 	%r73, %r72, %r69, %p53;
	selp.b32 	%r74, %r73, %r69, %p52;
	mov.b32 	%r75, 0;
	mov.b64 	%fd239, {%r75, %r74};
$L__BB0_35:
	setp.eq.s32 	%p56, %r11, 1062207488;
	setp.eq.f64 	%p57, %fd22, 0d3FF0000000000000;
	selp.f64 	%fd53, 0d3FF0000000000000, %fd239, %p57;
	{
	.reg .b32 %temp; 
	mov.b64 	{%temp, %r12}, %fd23;
	}
	{ // callseq 3, 0
	.param .b64 param0;
	st.param.f64 	[param0], %fd38;
	.param .b64 param1;
	st.param.f64 	[param1], 0d4000000000000000;
	.param .b64 retval0;
	call.uni (retval0), 
	__internal_accurate_pow, 
	(
	param0, 
	param1
	);
	ld.param.f64 	%fd165, [retval0];
	} // callseq 3
	setp.lt.s32 	%p58, %r12, 0;
	neg.f64 	%fd167, %fd165;
	selp.f64 	%fd168, %fd167, %fd165, %p56;
	selp.f64 	%fd241, %fd168, %fd165, %p58;
	setp.neu.f64 	%p59, %fd23, 0d0000000000000000;
	@%p59 bra 	$L__BB0_37;
	setp.eq.s32 	%p60, %r11, 1062207488;
	selp.b32 	%r77, %r12, 0, %p60;
	setp.lt.s32 	%p61, %r61, 0;
	or.b32  	%r78, %r77, 2146435072;
	selp.b32 	%r79, %r78, %r77, %p61;
	mov.b32 	%r80, 0;
	mov.b64 	%fd241, {%r80, %r79};
$L__BB0_37:
	add.f64 	%fd169, %fd23, 0d4000000000000000;
	{
	.reg .b32 %temp; 
	mov.b64 	{%temp, %r81}, %fd169;
	}
	and.b32  	%r82, %r81, 2146435072;
	setp.ne.s32 	%p62, %r82, 2146435072;
	@%p62 bra 	$L__BB0_42;
	setp.num.f64 	%p63, %fd23, %fd23;
	@%p63 bra 	$L__BB0_40;
	mov.f64 	%fd170, 0d4000000000000000;
	add.rn.f64 	%fd241, %fd23, %fd170;
	bra.uni 	$L__BB0_42;
$L__BB0_40:
	setp.neu.f64 	%p64, %fd38, 0d7FF0000000000000;
	@%p64 bra 	$L__BB0_42;
	setp.lt.s32 	%p65, %r12, 0;
	setp.eq.s32 	%p66, %r11, 1062207488;
	setp.lt.s32 	%p67, %r61, 0;
	selp.b32 	%r84, 0, 2146435072, %p67;
	and.b32  	%r85, %r61, 2147483647;
	setp.ne.s32 	%p68, %r85, 1071644672;
	or.b32  	%r86, %r84, -2147483648;
	selp.b32 	%r87, %r86, %r84, %p68;
	selp.b32 	%r88, %r87, %r84, %p66;
	selp.b32 	%r89, %r88, %r84, %p65;
	mov.b32 	%r90, 0;
	mov.b64 	%fd241, {%r90, %r89};
$L__BB0_42:
	add.rn.f64 	%fd171, %fd37, %fd38;
	setp.eq.f64 	%p69, %fd23, 0d3FF0000000000000;
	selp.f64 	%fd172, 0d3FF0000000000000, %fd241, %p69;
	add.f64 	%fd60, %fd53, %fd172;
	copysign.f64 	%fd173, %fd23, %fd237;
	setp.nan.f64 	%p70, %fd171, %fd171;
	selp.f64 	%fd174, %fd171, %fd173, %p70;
	sub.f64 	%fd61, %fd174, %fd36;
	abs.f64 	%fd62, %fd61;
	setp.neu.f64 	%p71, %fd62, 0d7FF0000000000000;
	@%p71 bra 	$L__BB0_44;
	mov.f64 	%fd180, 0d0000000000000000;
	mul.rn.f64 	%fd243, %fd61, %fd180;
	mov.b32 	%r102, 1;
	bra.uni 	$L__BB0_47;
$L__BB0_44:
	mul.f64 	%fd175, %fd61, 0d3FE45F306DC9C883;
	cvt.rni.s32.f64 	%r101, %fd175;
	cvt.rn.f64.s32 	%fd176, %r101;
	fma.rn.f64 	%fd177, %fd176, 0dBFF921FB54442D18, %fd61;
	fma.rn.f64 	%fd178, %fd176, 0dBC91A62633145C00, %fd177;
	fma.rn.f64 	%fd243, %fd176, 0dB97B839A252049C0, %fd178;
	setp.ltu.f64 	%p72, %fd62, 0d41E0000000000000;
	@%p72 bra 	$L__BB0_46;
	{ // callseq 4, 0
	.param .b64 param0;
	st.param.f64 	[param0], %fd61;
	.param .align 16 .b8 retval0[16];
	call.uni (retval0), 
	__internal_trig_reduction_slowpathd, 
	(
	param0
	);
	ld.param.f64 	%fd243, [retval0];
	ld.param.b32 	%r101, [retval0+8];
	} // callseq 4
$L__BB0_46:
	add.s32 	%r102, %r101, 1;
$L__BB0_47:
	setp.neu.f64 	%p73, %fd62, 0d7FF0000000000000;
	shl.b32 	%r93, %r102, 6;
	cvt.u64.u32 	%rd18, %r93;
	and.b64  	%rd19, %rd18, 64;
	mov.u64 	%rd20, __cudart_sin_cos_coeffs;
	add.s64 	%rd21, %rd20, %rd19;
	mul.rn.f64 	%fd181, %fd243, %fd243;
	and.b32  	%r94, %r102, 1;
	setp.eq.b32 	%p74, %r94, 1;
	selp.f64 	%fd182, 0dBDA8FF8320FD8164, 0d3DE5DB65F9785EBA, %p74;
	ld.global.nc.v2.f64 	{%fd183, %fd184}, [%rd21];
	fma.rn.f64 	%fd185, %fd182, %fd181, %fd183;
	fma.rn.f64 	%fd186, %fd185, %fd181, %fd184;
	ld.global.nc.v2.f64 	{%fd187, %fd188}, [%rd21+16];
	fma.rn.f64 	%fd189, %fd186, %fd181, %fd187;
	fma.rn.f64 	%fd190, %fd189, %fd181, %fd188;
	ld.global.nc.v2.f64 	{%fd191, %fd192}, [%rd21+32];
	fma.rn.f64 	%fd193, %fd190, %fd181, %fd191;
	fma.rn.f64 	%fd194, %fd193, %fd181, %fd192;
	fma.rn.f64 	%fd195, %fd194, %fd243, %fd243;
	fma.rn.f64 	%fd196, %fd194, %fd181, 0d3FF0000000000000;
	selp.f64 	%fd197, %fd196, %fd195, %p74;
	and.b32  	%r95, %r102, 2;
	setp.eq.s32 	%p75, %r95, 0;
	mov.f64 	%fd198, 0d0000000000000000;
	sub.f64 	%fd199, %fd198, %fd197;
	selp.f64 	%fd68, %fd197, %fd199, %p75;
	@%p73 bra 	$L__BB0_49;
	mov.f64 	%fd205, 0d0000000000000000;
	mul.rn.f64 	%fd244, %fd61, %fd205;
	mov.b32 	%r103, 0;
	bra.uni 	$L__BB0_51;
$L__BB0_49:
	mul.f64 	%fd200, %fd61, 0d3FE45F306DC9C883;
	cvt.rni.s32.f64 	%r103, %fd200;
	cvt.rn.f64.s32 	%fd201, %r103;
	fma.rn.f64 	%fd202, %fd201, 0dBFF921FB54442D18, %fd61;
	fma.rn.f64 	%fd203, %fd201, 0dBC91A62633145C00, %fd202;
	fma.rn.f64 	%fd244, %fd201, 0dB97B839A252049C0, %fd203;
	setp.ltu.f64 	%p76, %fd62, 0d41E0000000000000;
	@%p76 bra 	$L__BB0_51;
	{ // callseq 5, 0
	.param .b64 param0;
	st.param.f64 	[param0], %fd61;
	.param .align 16 .b8 retval0[16];
	call.uni (retval0), 
	__internal_trig_reduction_slowpathd, 
	(
	param0
	);
	ld.param.f64 	%fd244, [retval0];
	ld.param.b32 	%r103, [retval0+8];
	} // callseq 5
$L__BB0_51:
	ld.param.u64 	%rd32, [_Z18spin_dipolar_fieldP7double2S0_PiiS0__param_1];
	sqrt.rn.f64 	%fd206, %fd60;
	shl.b32 	%r98, %r103, 6;
	cvt.u64.u32 	%rd22, %r98;
	and.b64  	%rd23, %rd22, 64;
	add.s64 	%rd25, %rd20, %rd23;
	mul.rn.f64 	%fd207, %fd244, %fd244;
	and.b32  	%r99, %r103, 1;
	setp.eq.b32 	%p77, %r99, 1;
	selp.f64 	%fd208, 0dBDA8FF8320FD8164, 0d3DE5DB65F9785EBA, %p77;
	ld.global.nc.v2.f64 	{%fd209, %fd210}, [%rd25];
	fma.rn.f64 	%fd211, %fd208, %fd207, %fd209;
	fma.rn.f64 	%fd212, %fd211, %fd207, %fd210;
	ld.global.nc.v2.f64 	{%fd213, %fd214}, [%rd25+16];
	fma.rn.f64 	%fd215, %fd212, %fd207, %fd213;
	fma.rn.f64 	%fd216, %fd215, %fd207, %fd214;
	ld.global.nc.v2.f64 	{%fd217, %fd218}, [%rd25+32];
	fma.rn.f64 	%fd219, %fd216, %fd207, %fd217;
	fma.rn.f64 	%fd220, %fd219, %fd207, %fd218;
	fma.rn.f64 	%fd221, %fd220, %fd244, %fd244;
	fma.rn.f64 	%fd222, %fd220, %fd207, 0d3FF0000000000000;
	selp.f64 	%fd223, %fd222, %fd221, %p77;
	and.b32  	%r100, %r103, 2;
	setp.eq.s32 	%p78, %r100, 0;
	mov.f64 	%fd224, 0d0000000000000000;
	sub.f64 	%fd225, %fd224, %fd223;
	selp.f64 	%fd226, %fd223, %fd225, %p78;
	mul.f64 	%fd227, %fd206, %fd226;
	cvta.to.global.u64 	%rd26, %rd32;
	mul.wide.s32 	%rd27, %r2, 16;
	add.s64 	%rd28, %rd26, %rd27;
	mul.f64 	%fd228, %fd206, %fd68;
	st.global.v2.f64 	[%rd28], {%fd228, %fd227};
$L__BB0_52:
	ret;

}
	// .globl	_Z14external_fieldPcP7double2S1_S1_i
.visible .entry _Z14external_fieldPcP7double2S1_S1_i(
	.param .u64 .ptr .align 1 _Z14external_fieldPcP7double2S1_S1_i_param_0,
	.param .u64 .ptr .align 1 _Z14external_fieldPcP7double2S1_S1_i_param_1,
	.param .u64 .ptr .align 1 _Z14external_fieldPcP7double2S1_S1_i_param_2,
	.param .u64 .ptr .align 1 _Z14external_fieldPcP7double2S1_S1_i_param_3,
	.param .u32 _Z14external_fieldPcP7double2S1_S1_i_param_4
)
{
	.reg .pred 	%p<28>;
	.reg .b16 	%rs<2>;
	.reg .b32 	%r<35>;
	.reg .b64 	%rd<25>;
	.reg .b64 	%fd<163>;

	ld.param.u64 	%rd1, [_Z14external_fieldPcP7double2S1_S1_i_param_0];
	ld.param.u64 	%rd2, [_Z14external_fieldPcP7double2S1_S1_i_param_1];
	ld.param.u64 	%rd3, [_Z14external_fieldPcP7double2S1_S1_i_param_2];
	ld.param.u64 	%rd4, [_Z14external_fieldPcP7double2S1_S1_i_param_3];
	ld.param.u32 	%r10, [_Z14external_fieldPcP7double2S1_S1_i_param_4];
	mov.u32 	%r11, %tid.x;
	mov.u32 	%r12, %ctaid.x;
	mov.u32 	%r13, %ntid.x;
	mad.lo.s32 	%r1, %r12, %r13, %r11;
	setp.ge.s32 	%p1, %r1, %r10;
	@%p1 bra 	$L__BB1_23;
	cvta.to.global.u64 	%rd5, %rd1;
	cvta.to.global.u64 	%rd6, %rd2;
	cvt.s64.s32 	%rd7, %r1;
	add.s64 	%rd8, %rd5, %rd7;
	ld.global.s8 	%rs1, [%rd8];
	cvt.rn.f64.s16 	%fd39, %rs1;
	mul.wide.s32 	%rd9, %r1, 16;
	add.s64 	%rd10, %rd6, %rd9;
	ld.global.v2.f64 	{%fd40, %fd41}, [%rd10];
	mul.f64 	%fd1, %fd41, %fd39;
	mul.f64 	%fd2, %fd40, %fd39;
	abs.f64 	%fd3, %fd2;
	abs.f64 	%fd4, %fd1;
	setp.leu.f64 	%p2, %fd4, %fd3;
	setp.gt.f64 	%p3, %fd4, %fd3;
	selp.f64 	%fd5, %fd4, %fd3, %p3;
	selp.f64 	%fd42, %fd3, %fd4, %p3;
	div.rn.f64 	%fd43, %fd42, %fd5;
	mul.f64 	%fd44, %fd43, %fd43;
	fma.rn.f64 	%fd45, %fd44, 0dBEF53E1D2A25FF7E, 0d3F2D3B63DBB65B49;
	fma.rn.f64 	%fd46, %fd45, %fd44, 0dBF5312788DDE082E;
	fma.rn.f64 	%fd47, %fd46, %fd44, 0d3F6F9690C8249315;
	fma.rn.f64 	%fd48, %fd47, %fd44, 0dBF82CF5AABC7CF0D;
	fma.rn.f64 	%fd49, %fd48, %fd44, 0d3F9162B0B2A3BFDE;
	fma.rn.f64 	%fd50, %fd49, %fd44, 0dBF9A7256FEB6FC6B;
	fma.rn.f64 	%fd51, %fd50, %fd44, 0d3FA171560CE4A489;
	fma.rn.f64 	%fd52, %fd51, %fd44, 0dBFA4F44D841450E4;
	fma.rn.f64 	%fd53, %fd52, %fd44, 0d3FA7EE3D3F36BB95;
	fma.rn.f64 	%fd54, %fd53, %fd44, 0dBFAAD32AE04A9FD1;
	fma.rn.f64 	%fd55, %fd54, %fd44, 0d3FAE17813D66954F;
	fma.rn.f64 	%fd56, %fd55, %fd44, 0dBFB11089CA9A5BCD;
	fma.rn.f64 	%fd57, %fd56, %fd44, 0d3FB3B12B2DB51738;
	fma.rn.f64 	%fd58, %fd57, %fd44, 0dBFB745D022F8DC5C;
	fma.rn.f64 	%fd59, %fd58, %fd44, 0d3FBC71C709DFE927;
	fma.rn.f64 	%fd60, %fd59, %fd44, 0dBFC2492491FA1744;
	fma.rn.f64 	%fd61, %fd60, %fd44, 0d3FC99999999840D2;
	fma.rn.f64 	%fd62, %fd61, %fd44, 0dBFD555555555544C;
	mul.f64 	%fd63, %fd44, %fd62;
	fma.rn.f64 	%fd6, %fd63, %fd43, %fd43;
	@%p2 bra 	$L__BB1_3;
	{
	.reg .b32 %temp; 
	mov.b64 	{%temp, %r15}, %fd2;
	}
	setp.lt.s32 	%p5, %r15, 0;
	neg.f64 	%fd66, %fd6;
	selp.f64 	%fd67, %fd6, %fd66, %p5;
	add.f64 	%fd156, %fd67, 0d3FF921FB54442D18;
	bra.uni 	$L__BB1_4;
$L__BB1_3:
	{
	.reg .b32 %temp; 
	mov.b64 	{%temp, %r14}, %fd2;
	}
	setp.lt.s32 	%p4, %r14, 0;
	mov.f64 	%fd64, 0d400921FB54442D18;
	sub.f64 	%fd65, %fd64, %fd6;
	selp.f64 	%fd156, %fd65, %fd6, %p4;
$L__BB1_4:
	setp.neu.f64 	%p6, %fd5, 0d0000000000000000;
	@%p6 bra 	$L__BB1_6;
	{
	.reg .b32 %temp; 
	mov.b64 	{%temp, %r17}, %fd2;
	}
	setp.lt.s32 	%p9, %r17, 0;
	selp.f64 	%fd157, 0d400921FB54442D18, 0d0000000000000000, %p9;
	bra.uni 	$L__BB1_7;
$L__BB1_6:
	setp.eq.f64 	%p7, %fd3, %fd4;
	{
	.reg .b32 %temp; 
	mov.b64 	{%temp, %r16}, %fd2;
	}
	setp.lt.s32 	%p8, %r16, 0;
	selp.f64 	%fd68, 0d4002D97C7F3321D2, 0d3FE921FB54442D18, %p8;
	selp.f64 	%fd157, %fd68, %fd156, %p7;
$L__BB1_7:
	add.rn.f64 	%fd69, %fd3, %fd4;
	setp.nan.f64 	%p10, %fd69, %fd69;
	copysign.f64 	%fd70, %fd1, %fd157;
	selp.f64 	%fd13, %fd69, %fd70, %p10;
	cvta.to.global.u64 	%rd11, %rd3;
	add.s64 	%rd13, %rd11, %rd9;
	ld.global.v2.f64 	{%fd14, %fd15}, [%rd13];
	mul.f64 	%fd71, %fd15, %fd15;
	fma.rn.f64 	%fd16, %fd14, %fd14, %fd71;
	abs.f64 	%fd17, %fd14;
	abs.f64 	%fd18, %fd15;
	setp.leu.f64 	%p11, %fd18, %fd17;
	setp.gt.f64 	%p12, %fd18, %fd17;
	selp.f64 	%fd19, %fd18, %fd17, %p12;
	selp.f64 	%fd72, %fd17, %fd18, %p12;
	div.rn.f64 	%fd73, %fd72, %fd19;
	mul.f64 	%fd74, %fd73, %fd73;
	fma.rn.f64 	%fd75, %fd74, 0dBEF53E1D2A25FF7E, 0d3F2D3B63DBB65B49;
	fma.rn.f64 	%fd76, %fd75, %fd74, 0dBF5312788DDE082E;
	fma.rn.f64 	%fd77, %fd76, %fd74, 0d3F6F9690C8249315;
	fma.rn.f64 	%fd78, %fd77, %fd74, 0dBF82CF5AABC7CF0D;
	fma.rn.f64 	%fd79, %fd78, %fd74, 0d3F9162B0B2A3BFDE;
	fma.rn.f64 	%fd80, %fd79, %fd74, 0dBF9A7256FEB6FC6B;
	fma.rn.f64 	%fd81, %fd80, %fd74, 0d3FA171560CE4A489;
	fma.rn.f64 	%fd82, %fd81, %fd74, 0dBFA4F44D841450E4;
	fma.rn.f64 	%fd83, %fd82, %fd74, 0d3FA7EE3D3F36BB95;
	fma.rn.f64 	%fd84, %fd83, %fd74, 0dBFAAD32AE04A9FD1;
	fma.rn.f64 	%fd85, %fd84, %fd74, 0d3FAE17813D66954F;
	fma.rn.f64 	%fd86, %fd85, %fd74, 0dBFB11089CA9A5BCD;
	fma.rn.f64 	%fd87, %fd86, %fd74, 0d3FB3B12B2DB51738;
	fma.rn.f64 	%fd88, %fd87, %fd74, 0dBFB745D022F8DC5C;
	fma.rn.f64 	%fd89, %fd88, %fd74, 0d3FBC71C709DFE927;
	fma.rn.f64 	%fd90, %fd89, %fd74, 0dBFC2492491FA1744;
	fma.rn.f64 	%fd91, %fd90, %fd74, 0d3FC99999999840D2;
	fma.rn.f64 	%fd92, %fd91, %fd74, 0dBFD555555555544C;
	mul.f64 	%fd93, %fd74, %fd92;
	fma.rn.f64 	%fd20, %fd93, %fd73, %fd73;
	@%p11 bra 	$L__BB1_9;
	{
	.reg .b32 %temp; 
	mov.b64 	{%temp, %r19}, %fd14;
	}
	setp.lt.s32 	%p14, %r19, 0;
	neg.f64 	%fd96, %fd20;
	selp.f64 	%fd97, %fd20, %fd96, %p14;
	add.f64 	%fd158, %fd97, 0d3FF921FB54442D18;
	bra.uni 	$L__BB1_10;
$L__BB1_9:
	{
	.reg .b32 %temp; 
	mov.b64 	{%temp, %r18}, %fd14;
	}
	setp.lt.s32 	%p13, %r18, 0;
	mov.f64 	%fd94, 0d400921FB54442D18;
	sub.f64 	%fd95, %fd94, %fd20;
	selp.f64 	%fd158, %fd95, %fd20, %p13;
$L__BB1_10:
	setp.neu.f64 	%p15, %fd19, 0d0000000000000000;
	@%p15 bra 	$L__BB1_12;
	{
	.reg .b32 %temp; 
	mov.b64 	{%temp, %r21}, %fd14;
	}
	setp.lt.s32 	%p18, %r21, 0;
	selp.f64 	%fd159, 0d400921FB54442D18, 0d0000000000000000, %p18;
	bra.uni 	$L__BB1_13;
$L__BB1_12:
	setp.eq.f64 	%p16, %fd17, %fd18;
	{
	.reg .b32 %temp; 
	mov.b64 	{%temp, %r20}, %fd14;
	}
	setp.lt.s32 	%p17, %r20, 0;
	selp.f64 	%fd98, 0d4002D97C7F3321D2, 0d3FE921FB54442D18, %p17;
	selp.f64 	%fd159, %fd98, %fd158, %p16;
$L__BB1_13:
	add.rn.f64 	%fd99, %fd17, %fd18;
	setp.nan.f64 	%p19, %fd99, %fd99;
	copysign.f64 	%fd100, %fd15, %fd159;
	selp.f64 	%fd101, %fd99, %fd100, %p19;
	sub.f64 	%fd27, %fd101, %fd13;
	abs.f64 	%fd28, %fd27;
	setp.neu.f64 	%p20, %fd28, 0d7FF0000000000000;
	@%p20 bra 	$L__BB1_15;
	mov.f64 	%fd107, 0d0000000000000000;
	mul.rn.f64 	%fd161, %fd27, %fd107;
	mov.b32 	%r33, 1;
	bra.uni 	$L__BB1_18;
$L__BB1_15:
	mul.f64 	%fd102, %fd27, 0d3FE45F306DC9C883;
	cvt.rni.s32.f64 	%r32, %fd102;
	cvt.rn.f64.s32 	%fd103, %r32;
	fma.rn.f64 	%fd104, %fd103, 0dBFF921FB54442D18, %fd27;
	fma.rn.f64 	%fd105, %fd103, 0dBC91A62633145C00, %fd104;
	fma.rn.f64 	%fd161, %fd103, 0dB97B839A252049C0, %fd105;
	setp.ltu.f64 	%p21, %fd28, 0d41E0000000000000;
	@%p21 bra 	$L__BB1_17;
	{ // callseq 6, 0
	.param .b64 param0;
	st.param.f64 	[param0], %fd27;
	.param .align 16 .b8 retval0[16];
	call.uni (retval0), 
	__internal_trig_reduction_slowpathd, 
	(
	param0
	);
	ld.param.f64 	%fd161, [retval0];
	ld.param.b32 	%r32, [retval0+8];
	} // callseq 6
$L__BB1_17:
	add.s32 	%r33, %r32, 1;
$L__BB1_18:
	setp.neu.f64 	%p22, %fd28, 0d7FF0000000000000;
	shl.b32 	%r24, %r33, 6;
	cvt.u64.u32 	%rd14, %r24;
	and.b64  	%rd15, %rd14, 64;
	mov.u64 	%rd16, __cudart_sin_cos_coeffs;
	add.s64 	%rd17, %rd16, %rd15;
	mul.rn.f64 	%fd108, %fd161, %fd161;
	and.b32  	%r25, %r33, 1;
	setp.eq.b32 	%p23, %r25, 1;
	selp.f64 	%fd109, 0dBDA8FF8320FD8164, 0d3DE5DB65F9785EBA, %p23;
	ld.global.nc.v2.f64 	{%fd110, %fd111}, [%rd17];
	fma.rn.f64 	%fd112, %fd109, %fd108, %fd110;
	fma.rn.f64 	%fd113, %fd112, %fd108, %fd111;
	ld.global.nc.v2.f64 	{%fd114, %fd115}, [%rd17+16];
	fma.rn.f64 	%fd116, %fd113, %fd108, %fd114;
	fma.rn.f64 	%fd117, %fd116, %fd108, %fd115;
	ld.global.nc.v2.f64 	{%fd118, %fd119}, [%rd17+32];
	fma.rn.f64 	%fd120, %fd117, %fd108, %fd118;
	fma.rn.f64 	%fd121, %fd120, %fd108, %fd119;
	fma.rn.f64 	%fd122, %fd121, %fd161, %fd161;
	fma.rn.f64 	%fd123, %fd121, %fd108, 0d3FF0000000000000;
	selp.f64 	%fd124, %fd123, %fd122, %p23;
	and.b32  	%r26, %r33, 2;
	setp.eq.s32 	%p24, %r26, 0;
	mov.f64 	%fd125, 0d0000000000000000;
	sub.f64 	%fd126, %fd125, %fd124;
	selp.f64 	%fd34, %fd124, %fd126, %p24;
	@%p22 bra 	$L__BB1_20;
	mov.f64 	%fd132, 0d0000000000000000;
	mul.rn.f64 	%fd162, %fd27, %fd132;
	mov.b32 	%r34, 0;
	bra.uni 	$L__BB1_22;
$L__BB1_20:
	mul.f64 	%fd127, %fd27, 0d3FE45F306DC9C883;
	cvt.rni.s32.f64 	%r34, %fd127;
	cvt.rn.f64.s32 	%fd128, %r34;
	fma.rn.f64 	%fd129, %fd128, 0dBFF921FB54442D18, %fd27;
	fma.rn.f64 	%fd130, %fd128, 0dBC91A62633145C00, %fd129;
	fma.rn.f64 	%fd162, %fd128, 0dB97B839A252049C0, %fd130;
	setp.ltu.f64 	%p25, %fd28, 0d41E0000000000000;
	@%p25 bra 	$L__BB1_22;
	{ // callseq 7, 0
	.param .b64 param0;
	st.param.f64 	[param0], %fd27;
	.param .align 16 .b8 retval0[16];
	call.uni (retval0), 
	__internal_trig_reduction_slowpathd, 
	(
	param0
	);
	ld.param.f64 	%fd162, [retval0];
	ld.param.b32 	%r34, [retval0+8];
	} // callseq 7
$L__BB1_22:
	sqrt.rn.f64 	%fd133, %fd16;
	shl.b32 	%r29, %r34, 6;
	cvt.u64.u32 	%rd18, %r29;
	and.b64  	%rd19, %rd18, 64;
	add.s64 	%rd21, %rd16, %rd19;
	mul.rn.f64 	%fd134, %fd162, %fd162;
	and.b32  	%r30, %r34, 1;
	setp.eq.b32 	%p26, %r30, 1;
	selp.f64 	%fd135, 0dBDA8FF8320FD8164, 0d3DE5DB65F9785EBA, %p26;
	ld.global.nc.v2.f64 	{%fd136, %fd137}, [%rd21];
	fma.rn.f64 	%fd138, %fd135, %fd134, %fd136;
	fma.rn.f64 	%fd139, %fd138, %fd134, %fd137;
	ld.global.nc.v2.f64 	{%fd140, %fd141}, [%rd21+16];
	fma.rn.f64 	%fd142, %fd139, %fd134, %fd140;
	fma.rn.f64 	%fd143, %fd142, %fd134, %fd141;
	ld.global.nc.v2.f64 	{%fd144, %fd145}, [%rd21+32];
	fma.rn.f64 	%fd146, %fd143, %fd134, %fd144;
	fma.rn.f64 	%fd147, %fd146, %fd134, %fd145;
	fma.rn.f64 	%fd148, %fd147, %fd162, %fd162;
	fma.rn.f64 	%fd149, %fd147, %fd134, 0d3FF0000000000000;
	selp.f64 	%fd150, %fd149, %fd148, %p26;
	and.b32  	%r31, %r34, 2;
	setp.eq.s32 	%p27, %r31, 0;
	mov.f64 	%fd151, 0d0000000000000000;
	sub.f64 	%fd152, %fd151, %fd150;
	selp.f64 	%fd153, %fd150, %fd152, %p27;
	mul.f64 	%fd154, %fd133, %fd153;
	cvta.to.global.u64 	%rd22, %rd4;
	add.s64 	%rd24, %rd22, %rd9;
	mul.f64 	%fd155, %fd133, %fd34;
	st.global.v2.f64 	[%rd24], {%fd155, %fd154};
$L__BB1_23:
	ret;

}
	// .globl	_Z11h_dip_localP7double2dPcPiiS0_i
.visible .entry _Z11h_dip_localP7double2dPcPiiS0_i(
	.param .u64 .ptr .align 1 _Z11h_dip_localP7double2dPcPiiS0_i_param_0,
	.param .f64 _Z11h_dip_localP7double2dPcPiiS0_i_param_1,
	.param .u64 .ptr .align 1 _Z11h_dip_localP7double2dPcPiiS0_i_param_2,
	.param .u64 .ptr .align 1 _Z11h_dip_localP7double2dPcPiiS0_i_param_3,
	.param .u32 _Z11h_dip_localP7double2dPcPiiS0_i_param_4,
	.param .u64 .ptr .align 1 _Z11h_dip_localP7double2dPcPiiS0_i_param_5,
	.param .u32 _Z11h_dip_localP7double2dPcPiiS0_i_param_6
)
{
	.reg .pred 	%p<5>;
	.reg .b16 	%rs<3>;
	.reg .b32 	%r<14>;
	.reg .b64 	%rd<19>;
	.reg .b64 	%fd<22>;

	ld.param.u64 	%rd5, [_Z11h_dip_localP7double2dPcPiiS0_i_param_0];
	ld.param.f64 	%fd7, [_Z11h_dip_localP7double2dPcPiiS0_i_param_1];
	ld.param.u64 	%rd8, [_Z11h_dip_localP7double2dPcPiiS0_i_param_2];
	ld.param.u64 	%rd6, [_Z11h_dip_localP7double2dPcPiiS0_i_param_3];
	ld.param.u32 	%r7, [_Z11h_dip_localP7double2dPcPiiS0_i_param_4];
	ld.param.u64 	%rd7, [_Z11h_dip_localP7double2dPcPiiS0_i_param_5];
	ld.param.u32 	%r8, [_Z11h_dip_localP7double2dPcPiiS0_i_param_6];
	cvta.to.global.u64 	%rd1, %rd8;
	mov.u32 	%r9, %tid.x;
	mov.u32 	%r10, %ctaid.x;
	mov.u32 	%r11, %ntid.x;
	mad.lo.s32 	%r1, %r10, %r11, %r9;
	setp.ge.s32 	%p1, %r1, %r8;
	@%p1 bra 	$L__BB2_6;
	setp.lt.s32 	%p2, %r7, 1;
	mov.f64 	%fd20, 0d0000000000000000;
	mov.f64 	%fd21, %fd20;
	@%p2 bra 	$L__BB2_5;
	cvt.s64.s32 	%rd9, %r1;
	add.s64 	%rd2, %rd1, %rd9;
	cvta.to.global.u64 	%rd3, %rd6;
	cvta.to.global.u64 	%rd4, %rd5;
	mul.lo.s32 	%r2, %r7, %r1;
	mov.f64 	%fd21, 0d0000000000000000;
	mov.b32 	%r13, 0;
	mov.f64 	%fd20, %fd21;
$L__BB2_3:
	add.s32 	%r4, %r13, %r2;
	mul.wide.s32 	%rd10, %r4, 4;
	add.s64 	%rd11, %rd3, %rd10;
	ld.global.u32 	%r5, [%rd11];
	setp.eq.s32 	%p3, %r5, -1;
	@%p3 bra 	$L__BB2_5;
	mul.wide.s32 	%rd12, %r4, 16;
	add.s64 	%rd13, %rd4, %rd12;
	ld.global.v2.f64 	{%fd10, %fd11}, [%rd13];
	ld.global.s8 	%rs1, [%rd2];
	cvt.rn.f64.s16 	%fd12, %rs1;
	mul.f64 	%fd13, %fd10, %fd12;
	cvt.s64.s32 	%rd14, %r5;
	add.s64 	%rd15, %rd1, %rd14;
	ld.global.s8 	%rs2, [%rd15];
	cvt.rn.f64.s16 	%fd14, %rs2;
	fma.rn.f64 	%fd21, %fd13, %fd14, %fd21;
	mul.f64 	%fd15, %fd11, %fd12;
	fma.rn.f64 	%fd20, %fd15, %fd14, %fd20;
	add.s32 	%r13, %r13, 1;
	setp.ne.s32 	%p4, %r13, %r7;
	@%p4 bra 	$L__BB2_3;
$L__BB2_5:
	mul.f64 	%fd16, %fd7, %fd21;
	mul.f64 	%fd17, %fd7, %fd20;
	cvta.to.global.u64 	%rd16, %rd7;
	mul.wide.s32 	%rd17, %r1, 16;
	add.s64 	%rd18, %rd16, %rd17;
	st.global.v2.f64 	[%rd18], {%fd16, %fd17};
$L__BB2_6:
	ret;

}
	// .globl	_Z19switching_energy_swP7double2S0_S0_PcPdddddS2_i
.visible .entry _Z19switching_energy_swP7double2S0_S0_PcPdddddS2_i(
	.param .u64 .ptr .align 1 _Z19switching_energy_swP7double2S0_S0_PcPdddddS2_i_param_0,
	.param .u64 .ptr .align 1 _Z19switching_energy_swP7double2S0_S0_PcPdddddS2_i_param_1,
	.param .u64 .ptr .align 1 _Z19switching_energy_swP7double2S0_S0_PcPdddddS2_i_param_2,
	.param .u64 .ptr .align 1 _Z19switching_energy_swP7double2S0_S0_PcPdddddS2_i_param_3,
	.param .u64 .ptr .align 1 _Z19switching_energy_swP7double2S0_S0_PcPdddddS2_i_param_4,
	.param .f64 _Z19switching_energy_swP7double2S0_S0_PcPdddddS2_i_param_5,
	.param .f64 _Z19switching_energy_swP7double2S0_S0_PcPdddddS2_i_param_6,
	.param .f64 _Z19switching_energy_swP7double2S0_S0_PcPdddddS2_i_param_7,
	.param .f64 _Z19switching_energy_swP7double2S0_S0_PcPdddddS2_i_param_8,
	.param .u64 .ptr .align 1 _Z19switching_energy_swP7double2S0_S0_PcPdddddS2_i_param_9,
	.param .u32 _Z19switching_energy_swP7double2S0_S0_PcPdddddS2_i_param_10
)
{
	.reg .pred 	%p<73>;
	.reg .b16 	%rs<2>;
	.reg .b32 	%r<86>;
	.reg .b64 	%rd<29>;
	.reg .b64 	%fd<107>;

	ld.param.u64 	%rd4, [_Z19switching_energy_swP7double2S0_S0_PcPdddddS2_i_param_1];
	ld.param.u64 	%rd6, [_Z19switching_energy_swP7double2S0_S0_PcPdddddS2_i_param_3];
	ld.param.u64 	%rd7, [_Z19switching_energy_swP7double2S0_S0_PcPdddddS2_i_param_4];
	ld.param.f64 	%fd40, [_Z19switching_energy_swP7double2S0_S0_PcPdddddS2_i_param_7];
	ld.param.f64 	%fd41, [_Z19switching_energy_swP7double2S0_S0_PcPdddddS2_i_param_8];
	ld.param.u64 	%rd8, [_Z19switching_energy_swP7double2S0_S0_PcPdddddS2_i_param_9];
	ld.param.u32 	%r10, [_Z19switching_energy_swP7double2S0_S0_PcPdddddS2_i_param_10];
	mov.u32 	%r11, %tid.x;
	mov.u32 	%r12, %ctaid.x;
	mov.u32 	%r13, %ntid.x;
	mad.lo.s32 	%r1, %r12, %r13, %r11;
	setp.ge.s32 	%p7, %r1, %r10;
	@%p7 bra 	$L__BB3_36;
	ld.param.f64 	%fd98, [_Z19switching_energy_swP7double2S0_S0_PcPdddddS2_i_param_6];
	ld.param.f64 	%fd97, [_Z19switching_energy_swP7double2S0_S0_PcPdddddS2_i_param_5];
	ld.param.u64 	%rd28, [_Z19switching_energy_swP7double2S0_S0_PcPdddddS2_i_param_2];
	ld.param.u64 	%rd27, [_Z19switching_energy_swP7double2S0_S0_PcPdddddS2_i_param_0];
	cvta.to.global.u64 	%rd9, %rd28;
	cvta.to.global.u64 	%rd10, %rd6;
	cvta.to.global.u64 	%rd11, %rd27;
	cvta.to.global.u64 	%rd12, %rd4;
	cvta.to.global.u64 	%rd13, %rd8;
	cvt.s64.s32 	%rd14, %r1;
	mul.wide.s32 	%rd15, %r1, 16;
	add.s64 	%rd16, %rd9, %rd15;
	ld.global.v2.f64 	{%fd42, %fd43}, [%rd16];
	add.s64 	%rd17, %rd10, %rd14;
	ld.global.s8 	%rs1, [%rd17];
	cvt.rn.f64.s16 	%fd44, %rs1;
	add.s64 	%rd18, %rd11, %rd15;
	ld.global.v2.f64 	{%fd45, %fd46}, [%rd18];
	add.s64 	%rd19, %rd12, %rd15;
	ld.global.v2.f64 	{%fd47, %fd48}, [%rd19];
	add.f64 	%fd49, %fd45, %fd47;
	fma.rn.f64 	%fd50, %fd42, %fd44, %fd49;
	mul.wide.s32 	%rd20, %r1, 8;
	add.s64 	%rd21, %rd13, %rd20;
	ld.global.f64 	%fd51, [%rd21];
	mul.f64 	%fd52, %fd97, %fd51;
	div.rn.f64 	%fd1, %fd50, %fd52;
	add.f64 	%fd53, %fd46, %fd48;
	fma.rn.f64 	%fd54, %fd43, %fd44, %fd53;
	mul.f64 	%fd55, %fd98, %fd51;
	div.rn.f64 	%fd2, %fd54, %fd55;
	{
	.reg .b32 %temp; 
	mov.b64 	{%temp, %r2}, %fd1;
	}
	mov.f64 	%fd56, 0d4000000000000000;
	{
	.reg .b32 %temp; 
	mov.b64 	{%temp, %r14}, %fd56;
	}
	and.b32  	%r4, %r14, 2146435072;
	setp.eq.s32 	%p8, %r4, 1062207488;
	abs.f64 	%fd3, %fd1;
	{ // callseq 8, 0
	.param .b64 param0;
	st.param.f64 	[param0], %fd3;
	.param .b64 param1;
	st.param.f64 	[param1], 0d4000000000000000;
	.param .b64 retval0;
	call.uni (retval0), 
	__internal_accurate_pow, 
	(
	param0, 
	param1
	);
	ld.param.f64 	%fd57, [retval0];
	} // callseq 8
	setp.lt.s32 	%p9, %r2, 0;
	neg.f64 	%fd59, %fd57;
	selp.f64 	%fd60, %fd59, %fd57, %p8;
	selp.f64 	%fd100, %fd60, %fd57, %p9;
	setp.neu.f64 	%p10, %fd1, 0d0000000000000000;
	@%p10 bra 	$L__BB3_3;
	setp.eq.s32 	%p11, %r4, 1062207488;
	selp.b32 	%r15, %r2, 0, %p11;
	setp.lt.s32 	%p12, %r14, 0;
	or.b32  	%r16, %r15, 2146435072;
	selp.b32 	%r17, %r16, %r15, %p12;
	mov.b32 	%r18, 0;
	mov.b64 	%fd100, {%r18, %r17};
$L__BB3_3:
	add.f64 	%fd61, %fd1, 0d4000000000000000;
	{
	.reg .b32 %temp; 
	mov.b64 	{%temp, %r19}, %fd61;
	}
	and.b32  	%r20, %r19, 2146435072;
	setp.ne.s32 	%p13, %r20, 2146435072;
	@%p13 bra 	$L__BB3_8;
	setp.num.f64 	%p14, %fd1, %fd1;
	@%p14 bra 	$L__BB3_6;
	mov.f64 	%fd62, 0d4000000000000000;
	add.rn.f64 	%fd100, %fd1, %fd62;
	bra.uni 	$L__BB3_8;
$L__BB3_6:
	setp.neu.f64 	%p15, %fd3, 0d7FF0000000000000;
	@%p15 bra 	$L__BB3_8;
	setp.lt.s32 	%p16, %r2, 0;
	setp.eq.s32 	%p17, %r4, 1062207488;
	setp.lt.s32 	%p18, %r14, 0;
	selp.b32 	%r22, 0, 2146435072, %p18;
	and.b32  	%r23, %r14, 2147483647;
	setp.ne.s32 	%p19, %r23, 1071644672;
	or.b32  	%r24, %r22, -2147483648;
	selp.b32 	%r25, %r24, %r22, %p19;
	selp.b32 	%r26, %r25, %r22, %p17;
	selp.b32 	%r27, %r26, %r22, %p16;
	mov.b32 	%r28, 0;
	mov.b64 	%fd100, {%r28, %r27};
$L__BB3_8:
	setp.eq.f64 	%p20, %fd1, 0d3FF0000000000000;
	selp.f64 	%fd10, 0d3FF0000000000000, %fd100, %p20;
	rcp.rn.f64 	%fd11, %fd41;
	{
	.reg .b32 %temp; 
	mov.b64 	{%temp, %r5}, %fd10;
	}
	{
	.reg .b32 %temp; 
	mov.b64 	{%temp, %r6}, %fd11;
	}
	shr.u32 	%r29, %r6, 20;
	and.b32  	%r30, %r29, 2047;
	add.s32 	%r31, %r30, -1012;
	mov.b64 	%rd22, %fd11;
	shl.b64 	%rd1, %rd22, %r31;
	setp.eq.s64 	%p3, %rd1, -9223372036854775808;
	abs.f64 	%fd12, %fd10;
	setp.neu.f64 	%p21, %fd10, 0d0000000000000000;
	@%p21 bra 	$L__BB3_10;
	setp.eq.s64 	%p24, %rd1, -9223372036854775808;
	abs.f64 	%fd70, %fd11;
	setp.neu.f64 	%p25, %fd70, 0d3FE0000000000000;
	and.pred  	%p3, %p25, %p24;
	selp.b32 	%r32, %r5, 0, %p3;
	setp.lt.s32 	%p26, %r6, 0;
	or.b32  	%r33, %r32, 2146435072;
	selp.b32 	%r34, %r33, %r32, %p26;
	mov.b32 	%r35, 0;
	mov.b64 	%fd102, {%r35, %r34};
	bra.uni 	$L__BB3_11;
$L__BB3_10:
	{ // callseq 9, 0
	.param .b64 param0;
	st.param.f64 	[param0], %fd12;
	.param .b64 param1;
	st.param.f64 	[param1], %fd11;
	.param .b64 retval0;
	call.uni (retval0), 
	__internal_accurate_pow, 
	(
	param0, 
	param1
	);
	ld.param.f64 	%fd63, [retval0];
	} // callseq 9
	setp.lt.s32 	%p22, %r5, 0;
	cvt.rzi.f64.f64 	%fd65, %fd11;
	setp.neu.f64 	%p23, %fd11, %fd65;
	neg.f64 	%fd66, %fd63;
	selp.f64 	%fd67, %fd66, %fd63, %p3;
	selp.f64 	%fd68, %fd67, %fd63, %p22;
	selp.f64 	%fd69, 0dFFF8000000000000, %fd68, %p22;
	selp.f64 	%fd102, %fd69, %fd68, %p23;
$L__BB3_11:
	add.f64 	%fd71, %fd11, %fd10;
	{
	.reg .b32 %temp; 
	mov.b64 	{%temp, %r36}, %fd71;
	}
	and.b32  	%r37, %r36, 2146435072;
	setp.ne.s32 	%p27, %r37, 2146435072;
	@%p27 bra 	$L__BB3_18;
	setp.num.f64 	%p28, %fd10, %fd11;
	@%p28 bra 	$L__BB3_14;
	add.rn.f64 	%fd102, %fd10, %fd11;
	bra.uni 	$L__BB3_18;
$L__BB3_14:
	abs.f64 	%fd72, %fd11;
	setp.neu.f64 	%p29, %fd72, 0d7FF0000000000000;
	@%p29 bra 	$L__BB3_16;
	setp.gt.f64 	%p34, %fd12, 0d3FF0000000000000;
	selp.b32 	%r45, 2146435072, 0, %p34;
	setp.lt.s32 	%p35, %r6, 0;
	xor.b32  	%r46, %r45, 2146435072;
	selp.b32 	%r47, %r46, %r45, %p35;
	setp.eq.f64 	%p36, %fd10, 0dBFF0000000000000;
	selp.b32 	%r48, 1072693248, %r47, %p36;
	mov.b32 	%r49, 0;
	mov.b64 	%fd102, {%r49, %r48};
	bra.uni 	$L__BB3_18;
$L__BB3_16:
	setp.neu.f64 	%p30, %fd12, 0d7FF0000000000000;
	@%p30 bra 	$L__BB3_18;
	setp.lt.s32 	%p31, %r5, 0;
	setp.lt.s32 	%p32, %r6, 0;
	selp.b32 	%r38, 0, 2146435072, %p32;
	and.b32  	%r39, %r6, 2147483647;
	setp.ne.s32 	%p33, %r39, 1071644672;
	or.b32  	%r40, %r38, -2147483648;
	selp.b32 	%r41, %r40, %r38, %p33;
	selp.b32 	%r42, %r41, %r38, %p3;
	selp.b32 	%r43, %r42, %r38, %p31;
	mov.b32 	%r44, 0;
	mov.b64 	%fd102, {%r44, %r43};
$L__BB3_18:
	setp.eq.s32 	%p37, %r4, 1062207488;
	setp.eq.f64 	%p38, %fd10, 0d3FF0000000000000;
	setp.eq.f64 	%p39, %fd11, 0d0000000000000000;
	selp.f64 	%fd73, 0d3FF0000000000000, %fd102, %p38;
	selp.f64 	%fd20, 0d3FF0000000000000, %fd73, %p39;
	{
	.reg .b32 %temp; 
	mov.b64 	{%temp, %r7}, %fd2;
	}
	abs.f64 	%fd21, %fd2;
	{ // callseq 10, 0
	.param .b64 param0;
	st.param.f64 	[param0], %fd21;
	.param .b64 param1;
	st.param.f64 	[param1], 0d4000000000000000;
	.param .b64 retval0;
	call.uni (retval0), 
	__internal_accurate_pow, 
	(
	param0, 
	param1
	);
	ld.param.f64 	%fd74, [retval0];
	} // callseq 10
	setp.lt.s32 	%p40, %r7, 0;
	neg.f64 	%fd76, %fd74;
	selp.f64 	%fd77, %fd76, %fd74, %p37;
	selp.f64 	%fd104, %fd77, %fd74, %p40;
	setp.neu.f64 	%p41, %fd2, 0d0000000000000000;
	@%p41 bra 	$L__BB3_20;
	setp.eq.s32 	%p42, %r4, 1062207488;
	selp.b32 	%r51, %r7, 0, %p42;
	setp.lt.s32 	%p43, %r14, 0;
	or.b32  	%r52, %r51, 2146435072;
	selp.b32 	%r53, %r52, %r51, %p43;
	mov.b32 	%r54, 0;
	mov.b64 	%fd104, {%r54, %r53};
$L__BB3_20:
	add.f64 	%fd78, %fd2, 0d4000000000000000;
	{
	.reg .b32 %temp; 
	mov.b64 	{%temp, %r55}, %fd78;
	}
	and.b32  	%r56, %r55, 2146435072;
	setp.ne.s32 	%p44, %r56, 2146435072;
	@%p44 bra 	$L__BB3_25;
	setp.num.f64 	%p45, %fd2, %fd2;
	@%p45 bra 	$L__BB3_23;
	mov.f64 	%fd79, 0d4000000000000000;
	add.rn.f64 	%fd104, %fd2, %fd79;
	bra.uni 	$L__BB3_25;
$L__BB3_23:
	setp.neu.f64 	%p46, %fd21, 0d7FF0000000000000;
	@%p46 bra 	$L__BB3_25;
	setp.lt.s32 	%p47, %r7, 0;
	setp.eq.s32 	%p48, %r4, 1062207488;
	setp.lt.s32 	%p49, %r14, 0;
	selp.b32 	%r58, 0, 2146435072, %p49;
	and.b32  	%r59, %r14, 2147483647;
	setp.ne.s32 	%p50, %r59, 1071644672;
	or.b32  	%r60, %r58, -2147483648;
	selp.b32 	%r61, %r60, %r58, %p50;
	selp.b32 	%r62, %r61, %r58, %p48;
	selp.b32 	%r63, %r62, %r58, %p47;
	mov.b32 	%r64, 0;
	mov.b64 	%fd104, {%r64, %r63};
$L__BB3_25:
	setp.eq.f64 	%p51, %fd2, 0d3FF0000000000000;
	selp.f64 	%fd28, 0d3FF0000000000000, %fd104, %p51;
	rcp.rn.f64 	%fd29, %fd40;
	{
	.reg .b32 %temp; 
	mov.b64 	{%temp, %r8}, %fd28;
	}
	{
	.reg .b32 %temp; 
	mov.b64 	{%temp, %r9}, %fd29;
	}
	shr.u32 	%r65, %r9, 20;
	and.b32  	%r66, %r65, 2047;
	add.s32 	%r67, %r66, -1012;
	mov.b64 	%rd23, %fd29;
	shl.b64 	%rd2, %rd23, %r67;
	setp.eq.s64 	%p6, %rd2, -9223372036854775808;
	abs.f64 	%fd30, %fd28;
	setp.neu.f64 	%p52, %fd28, 0d0000000000000000;
	@%p52 bra 	$L__BB3_27;
	setp.eq.s64 	%p55, %rd2, -9223372036854775808;
	abs.f64 	%fd87, %fd29;
	setp.neu.f64 	%p56, %fd87, 0d3FE0000000000000;
	and.pred  	%p6, %p56, %p55;
	selp.b32 	%r68, %r8, 0, %p6;
	setp.lt.s32 	%p57, %r9, 0;
	or.b32  	%r69, %r68, 2146435072;
	selp.b32 	%r70, %r69, %r68, %p57;
	mov.b32 	%r71, 0;
	mov.b64 	%fd106, {%r71, %r70};
	bra.uni 	$L__BB3_28;
$L__BB3_27:
	{ // callseq 11, 0
	.param .b64 param0;
	st.param.f64 	[param0], %fd30;
	.param .b64 param1;
	st.param.f64 	[param1], %fd29;
	.param .b64 retval0;
	call.uni (retval0), 
	__internal_accurate_pow, 
	(
	param0, 
	param1
	);
	ld.param.f64 	%fd80, [retval0];
	} // callseq 11
	setp.lt.s32 	%p53, %r8, 0;
	cvt.rzi.f64.f64 	%fd82, %fd29;
	setp.neu.f64 	%p54, %fd29, %fd82;
	neg.f64 	%fd83, %fd80;
	selp.f64 	%fd84, %fd83, %fd80, %p6;
	selp.f64 	%fd85, %fd84, %fd80, %p53;
	selp.f64 	%fd86, 0dFFF8000000000000, %fd85, %p53;
	selp.f64 	%fd106, %fd86, %fd85, %p54;
$L__BB3_28:
	add.f64 	%fd88, %fd29, %fd28;
	{
	.reg .b32 %temp; 
	mov.b64 	{%temp, %r72}, %fd88;
	}
	and.b32  	%r73, %r72, 2146435072;
	setp.ne.s32 	%p58, %r73, 2146435072;
	@%p58 bra 	$L__BB3_35;
	setp.num.f64 	%p59, %fd28, %fd29;
	@%p59 bra 	$L__BB3_31;
	add.rn.f64 	%fd106, %fd28, %fd29;
	bra.uni 	$L__BB3_35;
$L__BB3_31:
	abs.f64 	%fd89, %fd29;
	setp.neu.f64 	%p60, %fd89, 0d7FF0000000000000;
	@%p60 bra 	$L__BB3_33;
	setp.gt.f64 	%p65, %fd30, 0d3FF0000000000000;
	selp.b32 	%r81, 2146435072, 0, %p65;
	setp.lt.s32 	%p66, %r9, 0;
	xor.b32  	%r82, %r81, 2146435072;
	selp.b32 	%r83, %r82, %r81, %p66;
	setp.eq.f64 	%p67, %fd28, 0dBFF0000000000000;
	selp.b32 	%r84, 1072693248, %r83, %p67;
	mov.b32 	%r85, 0;
	mov.b64 	%fd106, {%r85, %r84};
	bra.uni 	$L__BB3_35;
$L__BB3_33:
	setp.neu.f64 	%p61, %fd30, 0d7FF0000000000000;
	@%p61 bra 	$L__BB3_35;
	setp.lt.s32 	%p62, %r8, 0;
	setp.lt.s32 	%p63, %r9, 0;
	selp.b32 	%r74, 0, 2146435072, %p63;
	and.b32  	%r75, %r9, 2147483647;
	setp.ne.s32 	%p64, %r75, 1071644672;
	or.b32  	%r76, %r74, -2147483648;
	selp.b32 	%r77, %r76, %r74, %p64;
	selp.b32 	%r78, %r77, %r74, %p6;
	selp.b32 	%r79, %r78, %r74, %p62;
	mov.b32 	%r80, 0;
	mov.b64 	%fd106, {%r80, %r79};
$L__BB3_35:
	setp.eq.f64 	%p68, %fd28, 0d3FF0000000000000;
	setp.eq.f64 	%p69, %fd29, 0d0000000000000000;
	selp.f64 	%fd90, 0d3FF0000000000000, %fd106, %p68;
	selp.f64 	%fd91, 0d3FF0000000000000, %fd90, %p69;
	add.f64 	%fd92, %fd20, %fd91;
	add.f64 	%fd93, %fd92, 0dBFF0000000000000;
	setp.ltu.f64 	%p70, %fd1, 0dBDAA636641C4DF1A;
	abs.f64 	%fd94, %fd93;
	neg.f64 	%fd95, %fd94;
	selp.f64 	%fd96, %fd93, %fd95, %p70;
	cvta.to.global.u64 	%rd24, %rd7;
	add.s64 	%rd26, %rd24, %rd20;
	st.global.f64 	[%rd26], %fd96;
$L__BB3_36:
	ret;

}
	// .globl	_Z12argmax_reduxPdPiS0_i
.visible .entry _Z12argmax_reduxPdPiS0_i(
	.param .u64 .ptr .align 1 _Z12argmax_reduxPdPiS0_i_param_0,
	.param .u64 .ptr .align 1 _Z12argmax_reduxPdPiS0_i_param_1,
	.param .u64 .ptr .align 1 _Z12argmax_reduxPdPiS0_i_param_2,
	.param .u32 _Z12argmax_reduxPdPiS0_i_param_3
)
{
	.reg .pred 	%p<10>;
	.reg .b32 	%r<29>;
	.reg .b64 	%rd<15>;
	.reg .b64 	%fd<3>;

	ld.param.u64 	%rd2, [_Z12argmax_reduxPdPiS0_i_param_0];
	ld.param.u64 	%rd3, [_Z12argmax_reduxPdPiS0_i_param_1];
	ld.param.u64 	%rd4, [_Z12argmax_reduxPdPiS0_i_param_2];
	ld.param.u32 	%r13, [_Z12argmax_reduxPdPiS0_i_param_3];
	mov.u32 	%r1, %tid.x;
	mov.u32 	%r2, %ctaid.x;
	mov.u32 	%r26, %ntid.x;
	mad.lo.s32 	%r4, %r2, %r26, %r1;
	setp.le.u32 	%p1, %r13, %r4;
	@%p1 bra 	$L__BB4_15;
	setp.eq.s64 	%p2, %rd3, 0;
	shl.b32 	%r14, %r1, 2;
	mov.u32 	%r15, sdata;
	add.s32 	%r5, %r15, %r14;
	@%p2 bra 	$L__BB4_3;
	cvta.to.global.u64 	%rd5, %rd3;
	mul.wide.u32 	%rd6, %r4, 4;
	add.s64 	%rd7, %rd5, %rd6;
	ld.global.u32 	%r16, [%rd7];
	st.shared.u32 	[%r5], %r16;
	bra.uni 	$L__BB4_4;
$L__BB4_3:
	st.shared.u32 	[%r5], %r4;
$L__BB4_4:
	bar.sync 	0;
	add.s32 	%r17, %r26, -1;
	setp.ne.s32 	%p3, %r2, %r17;
	@%p3 bra 	$L__BB4_6;
	rem.u32 	%r26, %r26, %r13;
$L__BB4_6:
	setp.lt.u32 	%p4, %r26, 2;
	@%p4 bra 	$L__BB4_13;
	cvta.to.global.u64 	%rd1, %rd2;
	mov.b32 	%r27, 1;
$L__BB4_8:
	shl.b32 	%r9, %r27, 1;
	add.s32 	%r19, %r9, -1;
	and.b32  	%r20, %r19, %r1;
	setp.ne.s32 	%p5, %r20, 0;
	@%p5 bra 	$L__BB4_12;
	ld.shared.u32 	%r10, [%r5];
	add.s32 	%r21, %r27, %r4;
	setp.ge.u32 	%p6, %r21, %r13;
	mov.u32 	%r28, %r10;
	@%p6 bra 	$L__BB4_11;
	shl.b32 	%r22, %r27, 2;
	add.s32 	%r23, %r5, %r22;
	ld.shared.u32 	%r28, [%r23];
$L__BB4_11:
	mul.wide.s32 	%rd8, %r10, 8;
	add.s64 	%rd9, %rd1, %rd8;
	ld.global.f64 	%fd1, [%rd9];
	mul.wide.s32 	%rd10, %r28, 8;
	add.s64 	%rd11, %rd1, %rd10;
	ld.global.f64 	%fd2, [%rd11];
	setp.gt.f64 	%p7, %fd1, %fd2;
	selp.b32 	%r24, %r10, %r28, %p7;
	st.shared.u32 	[%r5], %r24;
$L__BB4_12:
	bar.sync 	0;
	setp.lt.u32 	%p8, %r9, %r26;
	mov.u32 	%r27, %r9;
	@%p8 bra 	$L__BB4_8;
$L__BB4_13:
	setp.ne.s32 	%p9, %r1, 0;
	@%p9 bra 	$L__BB4_15;
	ld.shared.u32 	%r25, [sdata];
	cvta.to.global.u64 	%rd12, %rd4;
	mul.wide.u32 	%rd13, %r2, 4;
	add.s64 	%rd14, %rd12, %rd13;
	st.global.u32 	[%rd14], %r25;
$L__BB4_15:
	ret;

}
	// .globl	_Z4flipPdPciPiS1_
.visible .entry _Z4flipPdPciPiS1_(
	.param .u64 .ptr .align 1 _Z4flipPdPciPiS1__param_0,
	.param .u64 .ptr .align 1 _Z4flipPdPciPiS1__param_1,
	.param .u32 _Z4flipPdPciPiS1__param_2,
	.param .u64 .ptr .align 1 _Z4flipPdPciPiS1__param_3,
	.param .u64 .ptr .align 1 _Z4flipPdPciPiS1__param_4
)
{
	.reg .pred 	%p<2>;
	.reg .b16 	%rs<3>;
	.reg .b32 	%r<7>;
	.reg .b64 	%rd<13>;
	.reg .b64 	%fd<2>;

	ld.param.u64 	%rd4, [_Z4flipPdPciPiS1__param_0];
	ld.param.u64 	%rd1, [_Z4flipPdPciPiS1__param_1];
	ld.param.u32 	%r2, [_Z4flipPdPciPiS1__param_2];
	ld.param.u64 	%rd2, [_Z4flipPdPciPiS1__param_3];
	ld.param.u64 	%rd3, [_Z4flipPdPciPiS1__param_4];
	cvta.to.global.u64 	%rd5, %rd4;
	mul.wide.s32 	%rd6, %r2, 8;
	add.s64 	%rd7, %rd5, %rd6;
	ld.global.f64 	%fd1, [%rd7];
	setp.le.f64 	%p1, %fd1, 0d0000000000000000;
	mov.b32 	%r6, 1;
	@%p1 bra 	$L__BB5_2;
	cvt.s64.s32 	%rd8, %r2;
	cvta.to.global.u64 	%rd9, %rd3;
	cvta.to.global.u64 	%rd10, %rd1;
	atom.global.add.u32 	%r5, [%rd9], 1;
	add.s64 	%rd11, %rd10, %rd8;
	ld.global.u8 	%rs1, [%rd11];
	neg.s16 	%rs2, %rs1;
	st.global.u8 	[%rd11], %rs2;
	mov.b32 	%r6, 0;
$L__BB5_2:
	cvta.to.global.u64 	%rd12, %rd2;
	st.global.u32 	[%rd12], %r6;
	ret;

}
.func  (.param .align 16 .b8 func_retval0[16]) __internal_trig_reduction_slowpathd(
	.param .b64 __internal_trig_reduction_slowpathd_param_0
)
{
	.local .align 8 .b8 	__local_depot6[40];
	.reg .b64 	%SP;
	.reg .b64 	%SPL;
	.reg .pred 	%p<10>;
	.reg .b32 	%r<47>;
	.reg .b64 	%rd<74>;
	.reg .b64 	%fd<5>;

	mov.u64 	%SPL, __local_depot6;
	ld.param.f64 	%fd4, [__internal_trig_reduction_slowpathd_param_0];
	add.u64 	%rd1, %SPL, 0;
	{
	.reg .b32 %temp; 
	mov.b64 	{%temp, %r1}, %fd4;
	}
	shr.u32 	%r2, %r1, 20;
	and.b32  	%r3, %r2, 2047;
	setp.eq.s32 	%p1, %r3, 2047;
	mov.b32 	%r46, 0;
	@%p1 bra 	$L__BB6_9;
	add.s32 	%r20, %r3, -1024;
	mov.b64 	%rd20, %fd4;
	shl.b64 	%rd2, %rd20, 11;
	shr.u32 	%r4, %r20, 6;
	sub.s32 	%r45, 15, %r4;
	sub.s32 	%r21, 19, %r4;
	setp.lt.u32 	%p2, %r20, 128;
	selp.b32 	%r6, 18, %r21, %p2;
	setp.ge.s32 	%p3, %r45, %r6;
	mov.b64 	%rd70, 0;
	@%p3 bra 	$L__BB6_4;
	add.s32 	%r23, %r6, %r4;
	neg.s32 	%r43, %r23;
	or.b64  	%rd3, %rd2, -9223372036854775808;
	mov.b64 	%rd70, 0;
	mov.b32 	%r42, 0;
	mov.u64 	%rd25, __cudart_i2opi_d;
	mov.u32 	%r44, %r45;
$L__BB6_3:
	.pragma "nounroll";
	mul.wide.s32 	%rd22, %r42, 8;
	add.s64 	%rd23, %rd1, %rd22;
	mul.wide.s32 	%rd24, %r44, 8;
	add.s64 	%rd26, %rd25, %rd24;
	ld.global.nc.u64 	%rd27, [%rd26];
	{
	.reg .u32 %r0, %r1, %r2, %r3, %alo, %ahi, %blo, %bhi, %clo, %chi;
	mov.b64 	{%alo,%ahi}, %rd27;
	mov.b64 	{%blo,%bhi}, %rd3;
	mov.b64 	{%clo,%chi}, %rd70;
	mad.lo.cc.u32 	%r0, %alo, %blo, %clo;
	madc.hi.cc.u32 	%r1, %alo, %blo, %chi;
	madc.hi.u32 	%r2, %alo, %bhi, 0;
	mad.lo.cc.u32 	%r1, %alo, %bhi, %r1;
	madc.hi.cc.u32 	%r2, %ahi, %blo, %r2;
	madc.hi.u32 	%r3, %ahi, %bhi, 0;
	mad.lo.cc.u32 	%r1, %ahi, %blo, %r1;
	madc.lo.cc.u32 	%r2, %ahi, %bhi, %r2;
	addc.u32 	%r3, %r3, 0;
	mov.b64 	%rd28, {%r0,%r1};
	mov.b64 	%rd70, {%r2,%r3};
	}
	st.local.u64 	[%rd23], %rd28;
	add.s32 	%r44, %r44, 1;
	add.s32 	%r43, %r43, 1;
	add.s32 	%r42, %r42, 1;
	setp.ne.s32 	%p4, %r43, -15;
	mov.u32 	%r45, %r6;
	@%p4 bra 	$L__BB6_3;
$L__BB6_4:
	cvt.s64.s32 	%rd29, %r45;
	cvt.u64.u32 	%rd30, %r4;
	add.s64 	%rd31, %rd30, %rd29;
	shl.b64 	%rd32, %rd31, 3;
	add.s64 	%rd33, %rd1, %rd32;
	st.local.u64 	[%rd33+-120], %rd70;
	and.b32  	%r15, %r2, 63;
	ld.local.u64 	%rd72, [%rd1+16];
	ld.local.u64 	%rd71, [%rd1+24];
	setp.eq.s32 	%p5, %r15, 0;
	@%p5 bra 	$L__BB6_6;
	shl.b64 	%rd34, %rd71, %r15;
	shr.u64 	%rd35, %rd72, 1;
	xor.b32  	%r24, %r15, 63;
	shr.u64 	%rd36, %rd35, %r24;
	or.b64  	%rd71, %rd34, %rd36;
	ld.local.u64 	%rd37, [%rd1+8];
	shl.b64 	%rd38, %rd72, %r15;
	shr.u64 	%rd39, %rd37, 1;
	shr.u64 	%rd40, %rd39, %r24;
	or.b64  	%rd72, %rd38, %rd40;
$L__BB6_6:
	and.b32  	%r25, %r1, -2147483648;
	shr.u64 	%rd41, %rd71, 62;
	cvt.u32.u64 	%r26, %rd41;
	mov.b64 	{%r27, %r28}, %rd71;
	mov.b64 	{%r29, %r30}, %rd72;
	shf.l.wrap.b32 	%r31, %r30, %r27, 2;
	shf.l.wrap.b32 	%r32, %r27, %r28, 2;
	mov.b64 	%rd42, {%r31, %r32};
	shl.b64 	%rd43, %rd72, 2;
	shr.u64 	%rd44, %rd42, 63;
	cvt.u32.u64 	%r33, %rd44;
	add.s32 	%r34, %r33, %r26;
	setp.eq.s32 	%p6, %r25, 0;
	neg.s32 	%r35, %r34;
	selp.b32 	%r46, %r34, %r35, %p6;
	setp.gt.s64 	%p7, %rd42, -1;
	mov.b64 	%rd45, 0;
	{
	.reg .u32 %r0, %r1, %r2, %r3, %a0, %a1, %a2, %a3, %b0, %b1, %b2, %b3;
	mov.b64 	{%a0,%a1}, %rd45;
	mov.b64 	{%a2,%a3}, %rd45;
	mov.b64 	{%b0,%b1}, %rd43;
	mov.b64 	{%b2,%b3}, %rd42;
	sub.cc.u32 	%r0, %a0, %b0;
	subc.cc.u32 	%r1, %a1, %b1;
	subc.cc.u32 	%r2, %a2, %b2;
	subc.u32 	%r3, %a3, %b3;
	mov.b64 	%rd46, {%r0,%r1};
	mov.b64 	%rd47, {%r2,%r3};
	}
	xor.b32  	%r36, %r25, -2147483648;
	selp.b64 	%rd73, %rd42, %rd47, %p7;
	selp.b64 	%rd14, %rd43, %rd46, %p7;
	selp.b32 	%r17, %r25, %r36, %p7;
	clz.b64 	%r37, %rd73;
	cvt.u64.u32 	%rd15, %r37;
	setp.eq.s32 	%p8, %r37, 0;
	@%p8 bra 	$L__BB6_8;
	cvt.u32.u64 	%r38, %rd15;
	and.b32  	%r39, %r38, 63;
	shl.b64 	%rd48, %rd73, %r39;
	shr.u64 	%rd49, %rd14, 1;
	not.b32 	%r40, %r38;
	and.b32  	%r41, %r40, 63;
	shr.u64 	%rd50, %rd49, %r41;
	or.b64  	%rd73, %rd48, %rd50;
$L__BB6_8:
	mov.b64 	%rd51, -3958705157555305931;
	{
	.reg .u32 %r0, %r1, %r2, %r3, %alo, %ahi, %blo, %bhi;
	mov.b64 	{%alo,%ahi}, %rd73;
	mov.b64 	{%blo,%bhi}, %rd51;
	mul.lo.u32 	%r0, %alo, %blo;
	mul.hi.u32 	%r1, %alo, %blo;
	mad.lo.cc.u32 	%r1, %alo, %bhi, %r1;
	madc.hi.u32 	%r2, %alo, %bhi, 0;
	mad.lo.cc.u32 	%r1, %ahi, %blo, %r1;
	madc.hi.cc.u32 	%r2, %ahi, %blo, %r2;
	madc.hi.u32 	%r3, %ahi, %bhi, 0;
	mad.lo.cc.u32 	%r2, %ahi, %bhi, %r2;
	addc.u32 	%r3, %r3, 0;
	mov.b64 	%rd52, {%r0,%r1};
	mov.b64 	%rd53, {%r2,%r3};
	}
	setp.gt.s64 	%p9, %rd53, 0;
	{
	.reg .u32 %r0, %r1, %r2, %r3, %a0, %a1, %a2, %a3, %b0, %b1, %b2, %b3;
	mov.b64 	{%a0,%a1}, %rd52;
	mov.b64 	{%a2,%a3}, %rd53;
	mov.b64 	{%b0,%b1}, %rd52;
	mov.b64 	{%b2,%b3}, %rd53;
	add.cc.u32 	%r0, %a0, %b0;
	addc.cc.u32 	%r1, %a1, %b1;
	addc.cc.u32 	%r2, %a2, %b2;
	addc.u32 	%r3, %a3, %b3;
	mov.b64 	%rd54, {%r0,%r1};
	mov.b64 	%rd55, {%r2,%r3};
	}
	selp.b64 	%rd56, %rd55, %rd53, %p9;
	selp.s64 	%rd57, -1, 0, %p9;
	sub.s64 	%rd58, %rd57, %rd15;
	cvt.u64.u32 	%rd59, %r17;
	shl.b64 	%rd60, %rd59, 32;
	add.s64 	%rd61, %rd56, 1;
	shr.u64 	%rd62, %rd61, 10;
	add.s64 	%rd63, %rd62, 1;
	shr.u64 	%rd64, %rd63, 1;
	shl.b64 	%rd65, %rd58, 52;
	add.s64 	%rd66, %rd65, %rd64;
	add.s64 	%rd67, %rd66, 4602678819172646912;
	or.b64  	%rd68, %rd67, %rd60;
	mov.b64 	%fd4, %rd68;
$L__BB6_9:
	st.param.f64 	[func_retval0], %fd4;
	st.param.b32 	[func_retval0+8], %r46;
	ret;

}
.func  (.param .b64 func_retval0) __internal_accurate_pow(
	.param .b64 __internal_accurate_pow_param_0,
	.param .b64 __internal_accurate_pow_param_1
)
{
	.reg .pred 	%p<8>;
	.reg .b32 	%r<49>;
	.reg .b32 	%f<3>;
	.reg .b64 	%fd<109>;

	ld.param.f64 	%fd10, [__internal_accurate_pow_param_0];
	ld.param.f64 	%fd11, [__internal_accurate_pow_param_1];
	{
	.reg .b32 %temp; 
	mov.b64 	{%temp, %r46}, %fd10;
	}
	{
	.reg .b32 %temp; 
	mov.b64 	{%r45, %temp}, %fd10;
	}
	shr.u32 	%r47, %r46, 20;
	setp.gt.u32 	%p1, %r46, 1048575;
	@%p1 bra 	$L__BB7_2;
	mul.f64 	%fd12, %fd10, 0d4350000000000000;
	{
	.reg .b32 %temp; 
	mov.b64 	{%temp, %r46}, %fd12;
	}
	{
	.reg .b32 %temp; 
	mov.b64 	{%r45, %temp}, %fd12;
	}
	shr.u32 	%r16, %r46, 20;
	add.s32 	%r47, %r16, -54;
$L__BB7_2:
	add.s32 	%r48, %r47, -1023;
	and.b32  	%r17, %r46, -2146435073;
	or.b32  	%r18, %r17, 1072693248;
	mov.b64 	%fd107, {%r45, %r18};
	setp.lt.u32 	%p2, %r18, 1073127583;
	@%p2 bra 	$L__BB7_4;
	{
	.reg .b32 %temp; 
	mov.b64 	{%r19, %temp}, %fd107;
	}
	{
	.reg .b32 %temp; 
	mov.b64 	{%temp, %r20}, %fd107;
	}
	add.s32 	%r21, %r20, -1048576;
	mov.b64 	%fd107, {%r19, %r21};
	add.s32 	%r48, %r47, -1022;
$L__BB7_4:
	add.f64 	%fd13, %fd107, 0dBFF0000000000000;
	add.f64 	%fd14, %fd107, 0d3FF0000000000000;
	rcp.approx.ftz.f64 	%fd15, %fd14;
	neg.f64 	%fd16, %fd14;
	fma.rn.f64 	%fd17, %fd16, %fd15, 0d3FF0000000000000;
	fma.rn.f64 	%fd18, %fd17, %fd17, %fd17;
	fma.rn.f64 	%fd19, %fd18, %fd15, %fd15;
	mul.f64 	%fd20, %fd13, %fd19;
	fma.rn.f64 	%fd21, %fd13, %fd19, %fd20;
	mul.f64 	%fd22, %fd21, %fd21;
	fma.rn.f64 	%fd23, %fd22, 0d3EB0F5FF7D2CAFE2, 0d3ED0F5D241AD3B5A;
	fma.rn.f64 	%fd24, %fd23, %fd22, 0d3EF3B20A75488A3F;
	fma.rn.f64 	%fd25, %fd24, %fd22, 0d3F1745CDE4FAECD5;
	fma.rn.f64 	%fd26, %fd25, %fd22, 0d3F3C71C7258A578B;
	fma.rn.f64 	%fd27, %fd26, %fd22, 0d3F6249249242B910;
	fma.rn.f64 	%fd28, %fd27, %fd22, 0d3F89999999999DFB;
	sub.f64 	%fd29, %fd13, %fd21;
	add.f64 	%fd30, %fd29, %fd29;
	neg.f64 	%fd31, %fd21;
	fma.rn.f64 	%fd32, %fd31, %fd13, %fd30;
	mul.f64 	%fd33, %fd19, %fd32;
	fma.rn.f64 	%fd34, %fd22, %fd28, 0d3FB5555555555555;
	mov.f64 	%fd35, 0d3FB5555555555555;
	sub.f64 	%fd36, %fd35, %fd34;
	fma.rn.f64 	%fd37, %fd22, %fd28, %fd36;
	add.f64 	%fd38, %fd37, 0dBC46A4CB00B9E7B0;
	add.f64 	%fd39, %fd34, %fd38;
	sub.f64 	%fd40, %fd34, %fd39;
	add.f64 	%fd41, %fd38, %fd40;
	mul.rn.f64 	%fd42, %fd21, %fd21;
	neg.f64 	%fd43, %fd42;
	fma.rn.f64 	%fd44, %fd21, %fd21, %fd43;
	{
	.reg .b32 %temp; 
	mov.b64 	{%r22, %temp}, %fd33;
	}
	{
	.reg .b32 %temp; 
	mov.b64 	{%temp, %r23}, %fd33;
	}
	add.s32 	%r24, %r23, 1048576;
	mov.b64 	%fd45, {%r22, %r24};
	fma.rn.f64 	%fd46, %fd21, %fd45, %fd44;
	mul.rn.f64 	%fd47, %fd42, %fd21;
	neg.f64 	%fd48, %fd47;
	fma.rn.f64 	%fd49, %fd42, %fd21, %fd48;
	fma.rn.f64 	%fd50, %fd42, %fd33, %fd49;
	fma.rn.f64 	%fd51, %fd46, %fd21, %fd50;
	mul.rn.f64 	%fd52, %fd39, %fd47;
	neg.f64 	%fd53, %fd52;
	fma.rn.f64 	%fd54, %fd39, %fd47, %fd53;
	fma.rn.f64 	%fd55, %fd39, %fd51, %fd54;
	fma.rn.f64 	%fd56, %fd41, %fd47, %fd55;
	add.f64 	%fd57, %fd52, %fd56;
	sub.f64 	%fd58, %fd52, %fd57;
	add.f64 	%fd59, %fd56, %fd58;
	add.f64 	%fd60, %fd21, %fd57;
	sub.f64 	%fd61, %fd21, %fd60;
	add.f64 	%fd62, %fd57, %fd61;
	add.f64 	%fd63, %fd59, %fd62;
	add.f64 	%fd64, %fd33, %fd63;
	add.f64 	%fd65, %fd60, %fd64;
	sub.f64 	%fd66, %fd60, %fd65;
	add.f64 	%fd67, %fd64, %fd66;
	xor.b32  	%r25, %r48, -2147483648;
	mov.b32 	%r26, 1127219200;
	mov.b64 	%fd68, {%r25, %r26};
	mov.b32 	%r27, -2147483648;
	mov.b64 	%fd69, {%r27, %r26};
	sub.f64 	%fd70, %fd68, %fd69;
	fma.rn.f64 	%fd71, %fd70, 0d3FE62E42FEFA39EF, %fd65;
	fma.rn.f64 	%fd72, %fd70, 0dBFE62E42FEFA39EF, %fd71;
	sub.f64 	%fd73, %fd72, %fd65;
	sub.f64 	%fd74, %fd67, %fd73;
	fma.rn.f64 	%fd75, %fd70, 0d3C7ABC9E3B39803F, %fd74;
	add.f64 	%fd76, %fd71, %fd75;
	sub.f64 	%fd77, %fd71, %fd76;
	add.f64 	%fd78, %fd75, %fd77;
	{
	.reg .b32 %temp; 
	mov.b64 	{%temp, %r28}, %fd11;
	}
	{
	.reg .b32 %temp; 
	mov.b64 	{%r29, %temp}, %fd11;
	}
	shl.b32 	%r30, %r28, 1;
	setp.gt.u32 	%p3, %r30, -33554433;
	and.b32  	%r31, %r28, -15728641;
	selp.b32 	%r32, %r31, %r28, %p3;
	mov.b64 	%fd79, {%r29, %r32};
	mul.rn.f64 	%fd80, %fd76, %fd79;
	neg.f64 	%fd81, %fd80;
	fma.rn.f64 	%fd82, %fd76, %fd79, %fd81;
	fma.rn.f64 	%fd83, %fd78, %fd79, %fd82;
	add.f64 	%fd4, %fd80, %fd83;
	sub.f64 	%fd84, %fd80, %fd4;
	add.f64 	%fd5, %fd83, %fd84;
	fma.rn.f64 	%fd85, %fd4, 0d3FF71547652B82FE, 0d4338000000000000;
	{
	.reg .b32 %temp; 
	mov.b64 	{%r13, %temp}, %fd85;
	}
	mov.f64 	%fd86, 0dC338000000000000;
	add.rn.f64 	%fd87, %fd85, %fd86;
	fma.rn.f64 	%fd88, %fd87, 0dBFE62E42FEFA39EF, %fd4;
	fma.rn.f64 	%fd89, %fd87, 0dBC7ABC9E3B39803F, %fd88;
	fma.rn.f64 	%fd90, %fd89, 0d3E5ADE1569CE2BDF, 0d3E928AF3FCA213EA;
	fma.rn.f64 	%fd91, %fd90, %fd89, 0d3EC71DEE62401315;
	fma.rn.f64 	%fd92, %fd91, %fd89, 0d3EFA01997C89EB71;
	fma.rn.f64 	%fd93, %fd92, %fd89, 0d3F2A01A014761F65;
	fma.rn.f64 	%fd94, %fd93, %fd89, 0d3F56C16C1852B7AF;
	fma.rn.f64 	%fd95, %fd94, %fd89, 0d3F81111111122322;
	fma.rn.f64 	%fd96, %fd95, %fd89, 0d3FA55555555502A1;
	fma.rn.f64 	%fd97, %fd96, %fd89, 0d3FC5555555555511;
	fma.rn.f64 	%fd98, %fd97, %fd89, 0d3FE000000000000B;
	fma.rn.f64 	%fd99, %fd98, %fd89, 0d3FF0000000000000;
	fma.rn.f64 	%fd100, %fd99, %fd89, 0d3FF0000000000000;
	{
	.reg .b32 %temp; 
	mov.b64 	{%r14, %temp}, %fd100;
	}
	{
	.reg .b32 %temp; 
	mov.b64 	{%temp, %r15}, %fd100;
	}
	shl.b32 	%r33, %r13, 20;
	add.s32 	%r34, %r33, %r15;
	mov.b64 	%fd108, {%r14, %r34};
	{
	.reg .b32 %temp; 
	mov.b64 	{%temp, %r35}, %fd4;
	}
	mov.b32 	%f2, %r35;
	abs.f32 	%f1, %f2;
	setp.lt.f32 	%p4, %f1, 0f4086232B;
	@%p4 bra 	$L__BB7_7;
	setp.lt.f64 	%p5, %fd4, 0d0000000000000000;
	add.f64 	%fd101, %fd4, 0d7FF0000000000000;
	selp.f64 	%fd108, 0d0000000000000000, %fd101, %p5;
	setp.geu.f32 	%p6, %f1, 0f40874800;
	@%p6 bra 	$L__BB7_7;
	shr.u32 	%r36, %r13, 31;
	add.s32 	%r37, %r13, %r36;
	shr.s32 	%r38, %r37, 1;
	shl.b32 	%r39, %r38, 20;
	add.s32 	%r40, %r15, %r39;
	mov.b64 	%fd102, {%r14, %r40};
	sub.s32 	%r41, %r13, %r38;
	shl.b32 	%r42, %r41, 20;
	add.s32 	%r43, %r42, 1072693248;
	mov.b32 	%r44, 0;
	mov.b64 	%fd103, {%r44, %r43};
	mul.f64 	%fd108, %fd103, %fd102;
$L__BB7_7:
	abs.f64 	%fd104, %fd108;
	setp.eq.f64 	%p7, %fd104, 0d7FF0000000000000;
	fma.rn.f64 	%fd105, %fd108, %fd5, %fd108;
	selp.f64 	%fd106, %fd108, %fd105, %p7;
	st.param.f64 	[func_retval0], %fd106;
	ret;

}


// ===== COMPILED SASS (sm_100) =====

	.target	sm_100

	.elftype	@"ET_EXEC"


//--------------------- .note.nv.tkinfo           --------------------------
	.section	.note.nv.tkinfo,"",@"SHT_NOTE"
	.sectionflags	@"SHF_NOTE_NV_TKINFO"
	.tkinfo
        /*0018*/ 	.word	0x00000002
        /*0030*/ 	.string	""
        /*0030*/ 	.string	"ptxas"
        /*0030*/ 	.string	"Cuda compilation tools, release 13.0, V13.0.88"
        /*0030*/ 	.string	"Build cuda_13.0.r13.0/compiler.36424714_0"
        /*0030*/ 	.string	"-arch sm_100 -m 64 "



//--------------------- .note.nv.cuinfo           --------------------------
	.section	.note.nv.cuinfo,"",@"SHT_NOTE"
	.sectionflags	@"SHF_NOTE_NV_CUINFO"
        /*0018*/ 	.short	0x0002
        /*001a*/ 	.short	0x0064
        /*001c*/ 	.short	0x0082
	.zero		2


//--------------------- .nv.info                  --------------------------
	.section	.nv.info,"",@"SHT_CUDA_INFO"
	.align	4


	//----- nvinfo : EIATTR_REGCOUNT
	.align		4
        /*0000*/ 	.byte	0x04, 0x2f
        /*0002*/ 	.short	(.L_3 - .L_2)
	.align		4
.L_2:
        /*0004*/ 	.word	index@(_Z18spin_dipolar_fieldP7double2S0_PiiS0_)
        /*0008*/ 	.word	0x00000028


	//----- nvinfo : EIATTR_FRAME_SIZE
	.align		4
.L_3:
        /*000c*/ 	.byte	0x04, 0x11
        /*000e*/ 	.short	(.L_5 - .L_4)
	.align		4
.L_4:
        /*0010*/ 	.word	index@($_Z18spin_dipolar_fieldP7double2S0_PiiS0_$__internal_trig_reduction_slowpathd)
        /*0014*/ 	.word	0x00000028


	//----- nvinfo : EIATTR_FRAME_SIZE
	.align		4
.L_5:
        /*0018*/ 	.byte	0x04, 0x11
        /*001a*/ 	.short	(.L_7 - .L_6)
	.align		4
.L_6:
        /*001c*/ 	.word	index@($_Z18spin_dipolar_fieldP7double2S0_PiiS0_$__internal_accurate_pow)
        /*0020*/ 	.word	0x00000028


	//----- nvinfo : EIATTR_FRAME_SIZE
	.align		4
.L_7:
        /*0024*/ 	.byte	0x04, 0x11
        /*0026*/ 	.short	(.L_9 - .L_8)
	.align		4
.L_8:
        /*0028*/ 	.word	index@($__internal_5_$__cuda_sm20_dsqrt_rn_f64_mediumpath_v1)
        /*002c*/ 	.word	0x00000028


	//----- nvinfo : EIATTR_FRAME_SIZE
	.align		4
.L_9:
        /*0030*/ 	.byte	0x04, 0x11
        /*0032*/ 	.short	(.L_11 - .L_10)
	.align		4
.L_10:
        /*0034*/ 	.word	index@($__internal_4_$__cuda_sm20_div_rn_f64_full)
        /*0038*/ 	.word	0x00000028


	//----- nvinfo : EIATTR_FRAME_SIZE
	.align		4
.L_11:
        /*003c*/ 	.byte	0x04, 0x11
        /*003e*/ 	.short	(.L_13 - .L_12)
	.align		4
.L_12:
        /*0040*/ 	.word	index@(_Z18spin_dipolar_fieldP7double2S0_PiiS0_)
        /*0044*/ 	.word	0x00000028


	//----- nvinfo : EIATTR_REGCOUNT
	.align		4
.L_13:
        /*0048*/ 	.byte	0x04, 0x2f
        /*004a*/ 	.short	(.L_15 - .L_14)
	.align		4
.L_14:
        /*004c*/ 	.word	index@(_Z14external_fieldPcP7double2S1_S1_i)
        /*0050*/ 	.word	0x00000024


	//----- nvinfo : EIATTR_FRAME_SIZE
	.align		4
.L_15:
        /*0054*/ 	.byte	0x04, 0x11
        /*0056*/ 	.short	(.L_17 - .L_16)
	.align		4
.L_16:
        /*0058*/ 	.word	index@($_Z14external_fieldPcP7double2S1_S1_i$__internal_trig_reduction_slowpathd)
        /*005c*/ 	.word	0x00000028


	//----- nvinfo : EIATTR_FRAME_SIZE
	.align		4
.L_17:
        /*0060*/ 	.byte	0x04, 0x11
        /*0062*/ 	.short	(.L_19 - .L_18)
	.align		4
.L_18:
        /*0064*/ 	.word	index@($__internal_3_$__cuda_sm20_dsqrt_rn_f64_mediumpath_v1)
        /*0068*/ 	.word	0x00000028


	//----- nvinfo : EIATTR_FRAME_SIZE
	.align		4
.L_19:
        /*006c*/ 	.byte	0x04, 0x11
        /*006e*/ 	.short	(.L_21 - .L_20)
	.align		4
.L_20:
        /*0070*/ 	.word	index@($__internal_2_$__cuda_sm20_div_rn_f64_full)
        /*0074*/ 	.word	0x00000028


	//----- nvinfo : EIATTR_FRAME_SIZE
	.align		4
.L_21:
        /*0078*/ 	.byte	0x04, 0x11
        /*007a*/ 	.short	(.L_23 - .L_22)
	.align		4
.L_22:
        /*007c*/ 	.word	index@(_Z14external_fieldPcP7double2S1_S1_i)
        /*0080*/ 	.word	0x00000028


	//----- nvinfo : EIATTR_REGCOUNT
	.align		4
.L_23:
        /*0084*/ 	.byte	0x04, 0x2f
        /*0086*/ 	.short	(.L_25 - .L_24)
	.align		4
.L_24:
        /*0088*/ 	.word	index@(_Z11h_dip_localP7double2dPcPiiS0_i)
        /*008c*/ 	.word	0x0000001c


	//----- nvinfo : EIATTR_FRAME_SIZE
	.align		4
.L_25:
        /*0090*/ 	.byte	0x04, 0x11
        /*0092*/ 	.short	(.L_27 - .L_26)
	.align		4
.L_26:
        /*0094*/ 	.word	index@(_Z11h_dip_localP7double2dPcPiiS0_i)
        /*0098*/ 	.word	0x00000000


	//----- nvinfo : EIATTR_REGCOUNT
	.align		4
.L_27:
        /*009c*/ 	.byte	0x04, 0x2f
        /*009e*/ 	.short	(.L_29 - .L_28)
	.align		4
.L_28:
        /*00a0*/ 	.word	index@(_Z19switching_energy_swP7double2S0_S0_PcPdddddS2_i)
        /*00a4*/ 	.word	0x00000022


	//----- nvinfo : EIATTR_FRAME_SIZE
	.align		4
.L_29:
        /*00a8*/ 	.byte	0x04, 0x11
        /*00aa*/ 	.short	(.L_31 - .L_30)
	.align		4
.L_30:
        /*00ac*/ 	.word	index@($_Z19switching_energy_swP7double2S0_S0_PcPdddddS2_i$__internal_accurate_pow)
        /*00b0*/ 	.word	0x00000000


	//----- nvinfo : EIATTR_FRAME_SIZE
	.align		4
.L_31:
        /*00b4*/ 	.byte	0x04, 0x11
        /*00b6*/ 	.short	(.L_33 - .L_32)
	.align		4
.L_32:
        /*00b8*/ 	.word	index@($__internal_1_$__cuda_sm20_div_rn_f64_full)
        /*00bc*/ 	.word	0x00000000


	//----- nvinfo : EIATTR_FRAME_SIZE
	.align		4
.L_33:
        /*00c0*/ 	.byte	0x04, 0x11
        /*00c2*/ 	.short	(.L_35 - .L_34)
	.align		4
.L_34:
        /*00c4*/ 	.word	index@($__internal_0_$__cuda_sm20_dblrcp_rn_slowpath_v3)
        /*00c8*/ 	.word	0x00000000


	//----- nvinfo : EIATTR_FRAME_SIZE
	.align		4
.L_35:
        /*00cc*/ 	.byte	0x04, 0x11
        /*00ce*/ 	.short	(.L_37 - .L_36)
	.align		4
.L_36:
        /*00d0*/ 	.word	index@(_Z19switching_energy_swP7double2S0_S0_PcPdddddS2_i)
        /*00d4*/ 	.word	0x00000000


	//----- nvinfo : EIATTR_REGCOUNT
	.align		4
.L_37:
        /*00d8*/ 	.byte	0x04, 0x2f
        /*00da*/ 	.short	(.L_39 - .L_38)
	.align		4
.L_38:
        /*00dc*/ 	.word	index@(_Z12argmax_reduxPdPiS0_i)
        /*00e0*/ 	.word	0x00000012


	//----- nvinfo : EIATTR_FRAME_SIZE
	.align		4
.L_39:
        /*00e4*/ 	.byte	0x04, 0x11
        /*00e6*/ 	.short	(.L_41 - .L_40)
	.align		4
.L_40:
        /*00e8*/ 	.word	index@(_Z12argmax_reduxPdPiS0_i)
        /*00ec*/ 	.word	0x00000000


	//----- nvinfo : EIATTR_REGCOUNT
	.align		4
.L_41:
        /*00f0*/ 	.byte	0x04, 0x2f
        /*00f2*/ 	.short	(.L_43 - .L_42)
	.align		4
.L_42:
        /*00f4*/ 	.word	index@(_Z4flipPdPciPiS1_)
        /*00f8*/ 	.word	0x00000010


	//----- nvinfo : EIATTR_FRAME_SIZE
	.align		4
.L_43:
        /*00fc*/ 	.byte	0x04, 0x11
        /*00fe*/ 	.short	(.L_45 - .L_44)
	.align		4
.L_44:
        /*0100*/ 	.word	index@(_Z4flipPdPciPiS1_)
        /*0104*/ 	.word	0x00000000


	//----- nvinfo : EIATTR_MIN_STACK_SIZE
	.align		4
.L_45:
        /*0108*/ 	.byte	0x04, 0x12
        /*010a*/ 	.short	(.L_47 - .L_46)
	.align		4
.L_46:
        /*010c*/ 	.word	index@(_Z4flipPdPciPiS1_)
        /*0110*/ 	.word	0x00000000


	//----- nvinfo : EIATTR_MIN_STACK_SIZE
	.align		4
.L_47:
        /*0114*/ 	.byte	0x04, 0x12
        /*0116*/ 	.short	(.L_49 - .L_48)
	.align		4
.L_48:
        /*0118*/ 	.word	index@(_Z12argmax_reduxPdPiS0_i)
        /*011c*/ 	.word	0x00000000


	//----- nvinfo : EIATTR_MIN_STACK_SIZE
	.align		4
.L_49:
        /*0120*/ 	.byte	0x04, 0x12
        /*0122*/ 	.short	(.L_51 - .L_50)
	.align		4
.L_50:
        /*0124*/ 	.word	index@(_Z19switching_energy_swP7double2S0_S0_PcPdddddS2_i)
        /*0128*/ 	.word	0x00000000


	//----- nvinfo : EIATTR_MIN_STACK_SIZE
	.align		4
.L_51:
        /*012c*/ 	.byte	0x04, 0x12
        /*012e*/ 	.short	(.L_53 - .L_52)
	.align		4
.L_52:
        /*0130*/ 	.word	index@(_Z11h_dip_localP7double2dPcPiiS0_i)
        /*0134*/ 	.word	0x00000000


	//----- nvinfo : EIATTR_MIN_STACK_SIZE
	.align		4
.L_53:
        /*0138*/ 	.byte	0x04, 0x12
        /*013a*/ 	.short	(.L_55 - .L_54)
	.align		4
.L_54:
        /*013c*/ 	.word	index@(_Z14external_fieldPcP7double2S1_S1_i)
        /*0140*/ 	.word	0x00000028


	//----- nvinfo : EIATTR_MIN_STACK_SIZE
	.align		4
.L_55:
        /*0144*/ 	.byte	0x04, 0x12
        /*0146*/ 	.short	(.L_57 - .L_56)
	.align		4
.L_56:
        /*0148*/ 	.word	index@(_Z18spin_dipolar_fieldP7double2S0_PiiS0_)
        /*014c*/ 	.word	0x00000028
.L_57:


//--------------------- .nv.compat                --------------------------
	.section	.nv.compat,"",@"SHT_CUDA_COMPAT_INFO"
	.align	4
        /*0000*/ 	.byte	0x02, 0x09, 0x00, 0x00, 0x02, 0x02, 0x01, 0x00, 0x02, 0x05, 0x05, 0x00, 0x03, 0x07, 0x01, 0x01
        /*0010*/ 	.byte	0x02, 0x03, 0x00, 0x00, 0x02, 0x06, 0x01, 0x00, 0x04, 0x0b, 0x08, 0x00, 0x01, 0x00, 0x00, 0x00
        /*0020*/ 	.byte	0x00, 0x00, 0x00, 0x00


//--------------------- .nv.info._Z4flipPdPciPiS1_ --------------------------
	.section	.nv.info._Z4flipPdPciPiS1_,"",@"SHT_CUDA_INFO"
	.sectionflags	@""
	.align	4


	//----- nvinfo : EIATTR_CUDA_API_VERSION
	.align		4
        /*0000*/ 	.byte	0x04, 0x37
        /*0002*/ 	.short	(.L_59 - .L_58)
.L_58:
        /*0004*/ 	.word	0x00000082


	//----- nvinfo : EIATTR_KPARAM_INFO
	.align		4
.L_59:
        /*0008*/ 	.byte	0x04, 0x17
        /*000a*/ 	.short	(.L_61 - .L_60)
.L_60:
        /*000c*/ 	.word	0x00000000
        /*0010*/ 	.short	0x0004
        /*0012*/ 	.short	0x0020
        /*0014*/ 	.byte	0x00, 0xf5, 0x21, 0x00


	//----- nvinfo : EIATTR_KPARAM_INFO
	.align		4
.L_61:
        /*0018*/ 	.byte	0x04, 0x17
        /*001a*/ 	.short	(.L_63 - .L_62)
.L_62:
        /*001c*/ 	.word	0x00000000
        /*0020*/ 	.short	0x0003
        /*0022*/ 	.short	0x0018
        /*0024*/ 	.byte	0x00, 0xf5, 0x21, 0x00


	//----- nvinfo : EIATTR_KPARAM_INFO
	.align		4
.L_63:
        /*0028*/ 	.byte	0x04, 0x17
        /*002a*/ 	.short	(.L_65 - .L_64)
.L_64:
        /*002c*/ 	.word	0x00000000
        /*0030*/ 	.short	0x0002
        /*0032*/ 	.short	0x0010
        /*0034*/ 	.byte	0x00, 0xf0, 0x11, 0x00


	//----- nvinfo : EIATTR_KPARAM_INFO
	.align		4
.L_65:
        /*0038*/ 	.byte	0x04, 0x17
        /*003a*/ 	.short	(.L_67 - .L_66)
.L_66:
        /*003c*/ 	.word	0x00000000
        /*0040*/ 	.short	0x0001
        /*0042*/ 	.short	0x0008
        /*0044*/ 	.byte	0x00, 0xf5, 0x21, 0x00


	//----- nvinfo : EIATTR_KPARAM_INFO
	.align		4
.L_67:
        /*0048*/ 	.byte	0x04, 0x17
        /*004a*/ 	.short	(.L_69 - .L_68)
.L_68:
        /*004c*/ 	.word	0x00000000
        /*0050*/ 	.short	0x0000
        /*0052*/ 	.short	0x0000
        /*0054*/ 	.byte	0x00, 0xf5, 0x21, 0x00


	//----- nvinfo : EIATTR_SPARSE_MMA_MASK
	.align		4
.L_69:
        /*0058*/ 	.byte	0x03, 0x50
        /*005a*/ 	.short	0x0000


	//----- nvinfo : EIATTR_MAXREG_COUNT
	.align		4
        /*005c*/ 	.byte	0x03, 0x1b
        /*005e*/ 	.short	0x00ff


	//----- nvinfo : EIATTR_MERCURY_ISA_VERSION
	.align		4
        /*0060*/ 	.byte	0x03, 0x5f
        /*0062*/ 	.short	0x0101


	//----- nvinfo : EIATTR_INT_WARP_WIDE_INSTR_OFFSETS
	.align		4
        /*0064*/ 	.byte	0x04, 0x31
        /*0066*/ 	.short	(.L_71 - .L_70)


	//   ....[0]....
.L_70:
        /*0068*/ 	.word	0x000000c0


	//----- nvinfo : EIATTR_VRC_CTA_INIT_COUNT
	.align		4
.L_71:
        /*006c*/ 	.byte	0x02, 0x4a
	.zero		1
	.zero		1


	//----- nvinfo : EIATTR_EXIT_INSTR_OFFSETS
	.align		4
        /*0070*/ 	.byte	0x04, 0x1c
        /*0072*/ 	.short	(.L_73 - .L_72)


	//   ....[0]....
.L_72:
        /*0074*/ 	.word	0x000001a0


	//----- nvinfo : EIATTR_CBANK_PARAM_SIZE
	.align		4
.L_73:
        /*0078*/ 	.byte	0x03, 0x19
        /*007a*/ 	.short	0x0028


	//----- nvinfo : EIATTR_PARAM_CBANK
	.align		4
        /*007c*/ 	.byte	0x04, 0x0a
        /*007e*/ 	.short	(.L_75 - .L_74)
	.align		4
.L_74:
        /*0080*/ 	.word	index@(.nv.constant0._Z4flipPdPciPiS1_)
        /*0084*/ 	.short	0x0380
        /*0086*/ 	.short	0x0028


	//----- nvinfo : EIATTR_SW_WAR
	.align		4
.L_75:
        /*0088*/ 	.byte	0x04, 0x36
        /*008a*/ 	.short	(.L_77 - .L_76)
.L_76:
        /*008c*/ 	.word	0x00000008
.L_77:


//--------------------- .nv.info._Z12argmax_reduxPdPiS0_i --------------------------
	.section	.nv.info._Z12argmax_reduxPdPiS0_i,"",@"SHT_CUDA_INFO"
	.sectionflags	@""
	.align	4


	//----- nvinfo : EIATTR_CUDA_API_VERSION
	.align		4
        /*0000*/ 	.byte	0x04, 0x37
        /*0002*/ 	.short	(.L_79 - .L_78)
.L_78:
        /*0004*/ 	.word	0x00000082


	//----- nvinfo : EIATTR_KPARAM_INFO
	.align		4
.L_79:
        /*0008*/ 	.byte	0x04, 0x17
        /*000a*/ 	.short	(.L_81 - .L_80)
.L_80:
        /*000c*/ 	.word	0x00000000
        /*0010*/ 	.short	0x0003
        /*0012*/ 	.short	0x0018
        /*0014*/ 	.byte	0x00, 0xf0, 0x11, 0x00


	//----- nvinfo : EIATTR_KPARAM_INFO
	.align		4
.L_81:
        /*0018*/ 	.byte	0x04, 0x17
        /*001a*/ 	.short	(.L_83 - .L_82)
.L_82:
        /*001c*/ 	.word	0x00000000
        /*0020*/ 	.short	0x0002
        /*0022*/ 	.short	0x0010
        /*0024*/ 	.byte	0x00, 0xf5, 0x21, 0x00


	//----- nvinfo : EIATTR_KPARAM_INFO
	.align		4
.L_83:
        /*0028*/ 	.byte	0x04, 0x17
        /*002a*/ 	.short	(.L_85 - .L_84)
.L_84:
        /*002c*/ 	.word	0x00000000
        /*0030*/ 	.short	0x0001
        /*0032*/ 	.short	0x0008
        /*0034*/ 	.byte	0x00, 0xf5, 0x21, 0x00


	//----- nvinfo : EIATTR_KPARAM_INFO
	.align		4
.L_85:
        /*0038*/ 	.byte	0x04, 0x17
        /*003a*/ 	.short	(.L_87 - .L_86)
.L_86:
        /*003c*/ 	.word	0x00000000
        /*0040*/ 	.short	0x0000
        /*0042*/ 	.short	0x0000
        /*0044*/ 	.byte	0x00, 0xf5, 0x21, 0x00


	//----- nvinfo : EIATTR_SPARSE_MMA_MASK
	.align		4
.L_87:
        /*0048*/ 	.byte	0x03, 0x50
        /*004a*/ 	.short	0x0000


	//----- nvinfo : EIATTR_MAXREG_COUNT
	.align		4
        /*004c*/ 	.byte	0x03, 0x1b
        /*004e*/ 	.short	0x00ff


	//----- nvinfo : EIATTR_NUM_BARRIERS
	.align		4
        /*0050*/ 	.byte	0x02, 0x4c
        /*0052*/ 	.byte	0x01
	.zero		1


	//----- nvinfo : EIATTR_MERCURY_ISA_VERSION
	.align		4
        /*0054*/ 	.byte	0x03, 0x5f
        /*0056*/ 	.short	0x0101


	//----- nvinfo : EIATTR_VRC_CTA_INIT_COUNT
	.align		4
        /*0058*/ 	.byte	0x02, 0x4a
	.zero		1
	.zero		1


	//----- nvinfo : EIATTR_EXIT_INSTR_OFFSETS
	.align		4
        /*005c*/ 	.byte	0x04, 0x1c
        /*005e*/ 	.short	(.L_89 - .L_88)


	//   ....[0]....
.L_88:
        /*0060*/ 	.word	0x00000080


	//   ....[1]....
        /*0064*/ 	.word	0x00000480


	//   ....[2]....
        /*0068*/ 	.word	0x00000500


	//----- nvinfo : EIATTR_CRS_STACK_SIZE
	.align		4
.L_89:
        /*006c*/ 	.byte	0x04, 0x1e
        /*006e*/ 	.short	(.L_91 - .L_90)
.L_90:
        /*0070*/ 	.word	0x00000000


	//----- nvinfo : EIATTR_CBANK_PARAM_SIZE
	.align		4
.L_91:
        /*0074*/ 	.byte	0x03, 0x19
        /*0076*/ 	.short	0x001c


	//----- nvinfo : EIATTR_PARAM_CBANK
	.align		4
        /*0078*/ 	.byte	0x04, 0x0a
        /*007a*/ 	.short	(.L_93 - .L_92)
	.align		4
.L_92:
        /*007c*/ 	.word	index@(.nv.constant0._Z12argmax_reduxPdPiS0_i)
        /*0080*/ 	.short	0x0380
        /*0082*/ 	.short	0x001c


	//----- nvinfo : EIATTR_SW_WAR
	.align		4
.L_93:
        /*0084*/ 	.byte	0x04, 0x36
        /*0086*/ 	.short	(.L_95 - .L_94)
.L_94:
        /*0088*/ 	.word	0x00000008
.L_95:


//--------------------- .nv.info._Z19switching_energy_swP7double2S0_S0_PcPdddddS2_i --------------------------
	.section	.nv.info._Z19switching_energy_swP7double2S0_S0_PcPdddddS2_i,"",@"SHT_CUDA_INFO"
	.sectionflags	@""
	.align	4


	//----- nvinfo : EIATTR_CUDA_API_VERSION
	.align		4
        /*0000*/ 	.byte	0x04, 0x37
        /*0002*/ 	.short	(.L_97 - .L_96)
.L_96:
        /*0004*/ 	.word	0x00000082


	//----- nvinfo : EIATTR_KPARAM_INFO
	.align		4
.L_97:
        /*0008*/ 	.byte	0x04, 0x17
        /*000a*/ 	.short	(.L_99 - .L_98)
.L_98:
        /*000c*/ 	.word	0x00000000
        /*0010*/ 	.short	0x000a
        /*0012*/ 	.short	0x0050
        /*0014*/ 	.byte	0x00, 0xf0, 0x11, 0x00


	//----- nvinfo : EIATTR_KPARAM_INFO
	.align		4
.L_99:
        /*0018*/ 	.byte	0x04, 0x17
        /*001a*/ 	.short	(.L_101 - .L_100)
.L_100:
        /*001c*/ 	.word	0x00000000
        /*0020*/ 	.short	0x0009
        /*0022*/ 	.short	0x0048
        /*0024*/ 	.byte	0x00, 0xf5, 0x21, 0x00


	//----- nvinfo : EIATTR_KPARAM_INFO
	.align		4
.L_101:
        /*0028*/ 	.byte	0x04, 0x17
        /*002a*/ 	.short	(.L_103 - .L_102)
.L_102:
        /*002c*/ 	.word	0x00000000
        /*0030*/ 	.short	0x0008
        /*0032*/ 	.short	0x0040
        /*0034*/ 	.byte	0x00, 0xf0, 0x21, 0x00


	//----- nvinfo : EIATTR_KPARAM_INFO
	.align		4
.L_103:
        /*0038*/ 	.byte	0x04, 0x17
        /*003a*/ 	.short	(.L_105 - .L_104)
.L_104:
        /*003c*/ 	.word	0x00000000
        /*0040*/ 	.short	0x0007
        /*0042*/ 	.short	0x0038
        /*0044*/ 	.byte	0x00, 0xf0, 0x21, 0x00


	//----- nvinfo : EIATTR_KPARAM_INFO
	.align		4
.L_105:
        /*0048*/ 	.byte	0x04, 0x17
        /*004a*/ 	.short	(.L_107 - .L_106)
.L_106:
        /*004c*/ 	.word	0x00000000
        /*0050*/ 	.short	0x0006
        /*0052*/ 	.short	0x0030
        /*0054*/ 	.byte	0x00, 0xf0, 0x21, 0x00


	//----- nvinfo : EIATTR_KPARAM_INFO
	.align		4
.L_107:
        /*0058*/ 	.byte	0x04, 0x17
        /*005a*/ 	.short	(.L_109 - .L_108)
.L_108:
        /*005c*/ 	.word	0x00000000
        /*0060*/ 	.short	0x0005
        /*0062*/ 	.short	0x0028
        /*0064*/ 	.byte	0x00, 0xf0, 0x21, 0x00


	//----- nvinfo : EIATTR_KPARAM_INFO
	.align		4
.L_109:
        /*0068*/ 	.byte	0x04, 0x17
        /*006a*/ 	.short	(.L_111 - .L_110)
.L_110:
        /*006c*/ 	.word	0x00000000
        /*0070*/ 	.short	0x0004
        /*0072*/ 	.short	0x0020
        /*0074*/ 	.byte	0x00, 0xf5, 0x21, 0x00


	//----- nvinfo : EIATTR_KPARAM_INFO
	.align		4
.L_111:
        /*0078*/ 	.byte	0x04, 0x17
        /*007a*/ 	.short	(.L_113 - .L_112)
.L_112:
        /*007c*/ 	.word	0x00000000
        /*0080*/ 	.short	0x0003
        /*0082*/ 	.short	0x0018
        /*0084*/ 	.byte	0x00, 0xf5, 0x21, 0x00


	//----- nvinfo : EIATTR_KPARAM_INFO
	.align		4
.L_113:
        /*0088*/ 	.byte	0x04, 0x17
        /*008a*/ 	.short	(.L_115 - .L_114)
.L_114:
        /*008c*/ 	.word	0x00000000
        /*0090*/ 	.short	0x0002
        /*0092*/ 	.short	0x0010
        /*0094*/ 	.byte	0x00, 0xf5, 0x21, 0x00


	//----- nvinfo : EIATTR_KPARAM_INFO
	.align		4
.L_115:
        /*0098*/ 	.byte	0x04, 0x17
        /*009a*/ 	.short	(.L_117 - .L_116)
.L_116:
        /*009c*/ 	.word	0x00000000
        /*00a0*/ 	.short	0x0001
        /*00a2*/ 	.short	0x0008
        /*00a4*/ 	.byte	0x00, 0xf5, 0x21, 0x00


	//----- nvinfo : EIATTR_KPARAM_INFO
	.align		4
.L_117:
        /*00a8*/ 	.byte	0x04, 0x17
        /*00aa*/ 	.short	(.L_119 - .L_118)
.L_118:
        /*00ac*/ 	.word	0x00000000
        /*00b0*/ 	.short	0x0000
        /*00b2*/ 	.short	0x0000
        /*00b4*/ 	.byte	0x00, 0xf5, 0x21, 0x00


	//----- nvinfo : EIATTR_SPARSE_MMA_MASK
	.align		4
.L_119:
        /*00b8*/ 	.byte	0x03, 0x50
        /*00ba*/ 	.short	0x0000


	//----- nvinfo : EIATTR_MAXREG_COUNT
	.align		4
        /*00bc*/ 	.byte	0x03, 0x1b
        /*00be*/ 	.short	0x00ff


	//----- nvinfo : EIATTR_MERCURY_ISA_VERSION
	.align		4
        /*00c0*/ 	.byte	0x03, 0x5f
        /*00c2*/ 	.short	0x0101


	//----- nvinfo : EIATTR_VRC_CTA_INIT_COUNT
	.align		4
        /*00c4*/ 	.byte	0x02, 0x4a
	.zero		1
	.zero		1


	//----- nvinfo : EIATTR_EXIT_INSTR_OFFSETS
	.align		4
        /*00c8*/ 	.byte	0x04, 0x1c
        /*00ca*/ 	.short	(.L_121 - .L_120)


	//   ....[0]....
.L_120:
        /*00cc*/ 	.word	0x00000070


	//   ....[1]....
        /*00d0*/ 	.word	0x00001430


	//----- nvinfo : EIATTR_CRS_STACK_SIZE
	.align		4
.L_121:
        /*00d4*/ 	.byte	0x04, 0x1e
        /*00d6*/ 	.short	(.L_123 - .L_122)
.L_122:
        /*00d8*/ 	.word	0x00000000


	//----- nvinfo : EIATTR_CBANK_PARAM_SIZE
	.align		4
.L_123:
        /*00dc*/ 	.byte	0x03, 0x19
        /*00de*/ 	.short	0x0054


	//----- nvinfo : EIATTR_PARAM_CBANK
	.align		4
        /*00e0*/ 	.byte	0x04, 0x0a
        /*00e2*/ 	.short	(.L_125 - .L_124)
	.align		4
.L_124:
        /*00e4*/ 	.word	index@(.nv.constant0._Z19switching_energy_swP7double2S0_S0_PcPdddddS2_i)
        /*00e8*/ 	.short	0x0380
        /*00ea*/ 	.short	0x0054


	//----- nvinfo : EIATTR_SW_WAR
	.align		4
.L_125:
        /*00ec*/ 	.byte	0x04, 0x36
        /*00ee*/ 	.short	(.L_127 - .L_126)
.L_126:
        /*00f0*/ 	.word	0x00000008
.L_127:


//--------------------- .nv.info._Z11h_dip_localP7double2dPcPiiS0_i --------------------------
	.section	.nv.info._Z11h_dip_localP7double2dPcPiiS0_i,"",@"SHT_CUDA_INFO"
	.sectionflags	@""
	.align	4


	//----- nvinfo : EIATTR_CUDA_API_VERSION
	.align		4
        /*0000*/ 	.byte	0x04, 0x37
        /*0002*/ 	.short	(.L_129 - .L_128)
.L_128:
        /*0004*/ 	.word	0x00000082


	//----- nvinfo : EIATTR_KPARAM_INFO
	.align		4
.L_129:
        /*0008*/ 	.byte	0x04, 0x17
        /*000a*/ 	.short	(.L_131 - .L_130)
.L_130:
        /*000c*/ 	.word	0x00000000
        /*0010*/ 	.short	0x0006
        /*0012*/ 	.short	0x0030
        /*0014*/ 	.byte	0x00, 0xf0, 0x11, 0x00


	//----- nvinfo : EIATTR_KPARAM_INFO
	.align		4
.L_131:
        /*0018*/ 	.byte	0x04, 0x17
        /*001a*/ 	.short	(.L_133 - .L_132)
.L_132:
        /*001c*/ 	.word	0x00000000
        /*0020*/ 	.short	0x0005
        /*0022*/ 	.short	0x0028
        /*0024*/ 	.byte	0x00, 0xf5, 0x21, 0x00


	//----- nvinfo : EIATTR_KPARAM_INFO
	.align		4
.L_133:
        /*0028*/ 	.byte	0x04, 0x17
        /*002a*/ 	.short	(.L_135 - .L_134)
.L_134:
        /*002c*/ 	.word	0x00000000
        /*0030*/ 	.short	0x0004
        /*0032*/ 	.short	0x0020
        /*0034*/ 	.byte	0x00, 0xf0, 0x11, 0x00


	//----- nvinfo : EIATTR_KPARAM_INFO
	.align		4
.L_135:
        /*0038*/ 	.byte	0x04, 0x17
        /*003a*/ 	.short	(.L_137 - .L_136)
.L_136:
        /*003c*/ 	.word	0x00000000
        /*0040*/ 	.short	0x0003
        /*0042*/ 	.short	0x0018
        /*0044*/ 	.byte	0x00, 0xf5, 0x21, 0x00


	//----- nvinfo : EIATTR_KPARAM_INFO
	.align		4
.L_137:
        /*0048*/ 	.byte	0x04, 0x17
        /*004a*/ 	.short	(.L_139 - .L_138)
.L_138:
        /*004c*/ 	.word	0x00000000
        /*0050*/ 	.short	0x0002
        /*0052*/ 	.short	0x0010
        /*0054*/ 	.byte	0x00, 0xf5, 0x21, 0x00


	//----- nvinfo : EIATTR_KPARAM_INFO
	.align		4
.L_139:
        /*0058*/ 	.byte	0x04, 0x17
        /*005a*/ 	.short	(.L_141 - .L_140)
.L_140:
        /*005c*/ 	.word	0x00000000
        /*0060*/ 	.short	0x0001
        /*0062*/ 	.short	0x0008
        /*0064*/ 	.byte	0x00, 0xf0, 0x21, 0x00


	//----- nvinfo : EIATTR_KPARAM_INFO
	.align		4
.L_141:
        /*0068*/ 	.byte	0x04, 0x17
        /*006a*/ 	.short	(.L_143 - .L_142)
.L_142:
        /*006c*/ 	.word	0x00000000
        /*0070*/ 	.short	0x0000
        /*0072*/ 	.short	0x0000
        /*0074*/ 	.byte	0x00, 0xf5, 0x21, 0x00


	//----- nvinfo : EIATTR_SPARSE_MMA_MASK
	.align		4
.L_143:
        /*0078*/ 	.byte	0x03, 0x50
        /*007a*/ 	.short	0x0000


	//----- nvinfo : EIATTR_MAXREG_COUNT
	.align		4
        /*007c*/ 	.byte	0x03, 0x1b
        /*007e*/ 	.short	0x00ff


	//----- nvinfo : EIATTR_MERCURY_ISA_VERSION
	.align		4
        /*0080*/ 	.byte	0x03, 0x5f
        /*0082*/ 	.short	0x0101


	//----- nvinfo : EIATTR_VRC_CTA_INIT_COUNT
	.align		4
        /*0084*/ 	.byte	0x02, 0x4a
	.zero		1
	.zero		1


	//----- nvinfo : EIATTR_EXIT_INSTR_OFFSETS
	.align		4
        /*0088*/ 	.byte	0x04, 0x1c
        /*008a*/ 	.short	(.L_145 - .L_144)


	//   ....[0]....
.L_144:
        /*008c*/ 	.word	0x00000070


	//   ....[1]....
        /*0090*/ 	.word	0x00000340


	//----- nvinfo : EIATTR_CRS_STACK_SIZE
	.align		4
.L_145:
        /*0094*/ 	.byte	0x04, 0x1e
        /*0096*/ 	.short	(.L_147 - .L_146)
.L_146:
        /*0098*/ 	.word	0x00000000


	//----- nvinfo : EIATTR_CBANK_PARAM_SIZE
	.align		4
.L_147:
        /*009c*/ 	.byte	0x03, 0x19
        /*009e*/ 	.short	0x0034


	//----- nvinfo : EIATTR_PARAM_CBANK
	.align		4
        /*00a0*/ 	.byte	0x04, 0x0a
        /*00a2*/ 	.short	(.L_149 - .L_148)
	.align		4
.L_148:
        /*00a4*/ 	.word	index@(.nv.constant0._Z11h_dip_localP7double2dPcPiiS0_i)
        /*00a8*/ 	.short	0x0380
        /*00aa*/ 	.short	0x0034


	//----- nvinfo : EIATTR_SW_WAR
	.align		4
.L_149:
        /*00ac*/ 	.byte	0x04, 0x36
        /*00ae*/ 	.short	(.L_151 - .L_150)
.L_150:
        /*00b0*/ 	.word	0x00000008
.L_151:


//--------------------- .nv.info._Z14external_fieldPcP7double2S1_S1_i --------------------------
	.section	.nv.info._Z14external_fieldPcP7double2S1_S1_i,"",@"SHT_CUDA_INFO"
	.sectionflags	@""
	.align	4


	//----- nvinfo : EIATTR_CUDA_API_VERSION
	.align		4
        /*0000*/ 	.byte	0x04, 0x37
        /*0002*/ 	.short	(.L_153 - .L_152)
.L_152:
        /*0004*/ 	.word	0x00000082


	//----- nvinfo : EIATTR_KPARAM_INFO
	.align		4
.L_153:
        /*0008*/ 	.byte	0x04, 0x17
        /*000a*/ 	.short	(.L_155 - .L_154)
.L_154:
        /*000c*/ 	.word	0x00000000
        /*0010*/ 	.short	0x0004
        /*0012*/ 	.short	0x0020
        /*0014*/ 	.byte	0x00, 0xf0, 0x11, 0x00


	//----- nvinfo : EIATTR_KPARAM_INFO
	.align		4
.L_155:
        /*0018*/ 	.byte	0x04, 0x17
        /*001a*/ 	.short	(.L_157 - .L_156)
.L_156:
        /*001c*/ 	.word	0x00000000
        /*0020*/ 	.short	0x0003
        /*0022*/ 	.short	0x0018
        /*0024*/ 	.byte	0x00, 0xf5, 0x21, 0x00


	//----- nvinfo : EIATTR_KPARAM_INFO
	.align		4
.L_157:
        /*0028*/ 	.byte	0x04, 0x17
        /*002a*/ 	.short	(.L_159 - .L_158)
.L_158:
        /*002c*/ 	.word	0x00000000
        /*0030*/ 	.short	0x0002
        /*0032*/ 	.short	0x0010
        /*0034*/ 	.byte	0x00, 0xf5, 0x21, 0x00


	//----- nvinfo : EIATTR_KPARAM_INFO
	.align		4
.L_159:
        /*0038*/ 	.byte	0x04, 0x17
        /*003a*/ 	.short	(.L_161 - .L_160)
.L_160:
        /*003c*/ 	.word	0x00000000
        /*0040*/ 	.short	0x0001
        /*0042*/ 	.short	0x0008
        /*0044*/ 	.byte	0x00, 0xf5, 0x21, 0x00


	//----- nvinfo : EIATTR_KPARAM_INFO
	.align		4
.L_161:
        /*0048*/ 	.byte	0x04, 0x17
        /*004a*/ 	.short	(.L_163 - .L_162)
.L_162:
        /*004c*/ 	.word	0x00000000
        /*0050*/ 	.short	0x0000
        /*0052*/ 	.short	0x0000
        /*0054*/ 	.byte	0x00, 0xf5, 0x21, 0x00


	//----- nvinfo : EIATTR_SPARSE_MMA_MASK
	.align		4
.L_163:
        /*0058*/ 	.byte	0x03, 0x50
        /*005a*/ 	.short	0x0000


	//----- nvinfo : EIATTR_MAXREG_COUNT
	.align		4
        /*005c*/ 	.byte	0x03, 0x1b
        /*005e*/ 	.short	0x00ff


	//----- nvinfo : EIATTR_MERCURY_ISA_VERSION
	.align		4
        /*0060*/ 	.byte	0x03, 0x5f
        /*0062*/ 	.short	0x0101


	//----- nvinfo : EIATTR_VRC_CTA_INIT_COUNT
	.align		4
        /*0064*/ 	.byte	0x02, 0x4a
	.zero		1
	.zero		1


	//----- nvinfo : EIATTR_EXIT_INSTR_OFFSETS
	.align		4
        /*0068*/ 	.byte	0x04, 0x1c
        /*006a*/ 	.short	(.L_165 - .L_164)


	//   ....[0]....
.L_164:
        /*006c*/ 	.word	0x00000080


	//   ....[1]....
        /*0070*/ 	.word	0x000019b0


	//----- nvinfo : EIATTR_CRS_STACK_SIZE
	.align		4
.L_165:
        /*0074*/ 	.byte	0x04, 0x1e
        /*0076*/ 	.short	(.L_167 - .L_166)
.L_166:
        /*0078*/ 	.word	0x00000000


	//----- nvinfo : EIATTR_CBANK_PARAM_SIZE
	.align		4
.L_167:
        /*007c*/ 	.byte	0x03, 0x19
        /*007e*/ 	.short	0x0024


	//----- nvinfo : EIATTR_PARAM_CBANK
	.align		4
        /*0080*/ 	.byte	0x04, 0x0a
        /*0082*/ 	.short	(.L_169 - .L_168)
	.align		4
.L_168:
        /*0084*/ 	.word	index@(.nv.constant0._Z14external_fieldPcP7double2S1_S1_i)
        /*0088*/ 	.short	0x0380
        /*008a*/ 	.short	0x0024


	//----- nvinfo : EIATTR_SW_WAR
	.align		4
.L_169:
        /*008c*/ 	.byte	0x04, 0x36
        /*008e*/ 	.short	(.L_171 - .L_170)
.L_170:
        /*0090*/ 	.word	0x00000008
.L_171:


//--------------------- .nv.info._Z18spin_dipolar_fieldP7double2S0_PiiS0_ --------------------------
	.section	.nv.info._Z18spin_dipolar_fieldP7double2S0_PiiS0_,"",@"SHT_CUDA_INFO"
	.sectionflags	@""
	.align	4


	//----- nvinfo : EIATTR_CUDA_API_VERSION
	.align		4
        /*0000*/ 	.byte	0x04, 0x37
        /*0002*/ 	.short	(.L_173 - .L_172)
.L_172:
        /*0004*/ 	.word	0x00000082


	//----- nvinfo : EIATTR_KPARAM_INFO
	.align		4
.L_173:
        /*0008*/ 	.byte	0x04, 0x17
        /*000a*/ 	.short	(.L_175 - .L_174)
.L_174:
        /*000c*/ 	.word	0x00000000
        /*0010*/ 	.short	0x0004
        /*0012*/ 	.short	0x0020
        /*0014*/ 	.byte	0x00, 0xf5, 0x21, 0x00


	//----- nvinfo : EIATTR_KPARAM_INFO
	.align		4
.L_175:
        /*0018*/ 	.byte	0x04, 0x17
        /*001a*/ 	.short	(.L_177 - .L_176)
.L_176:
        /*001c*/ 	.word	0x00000000
        /*0020*/ 	.short	0x0003
        /*0022*/ 	.short	0x0018
        /*0024*/ 	.byte	0x00, 0xf0, 0x11, 0x00


	//----- nvinfo : EIATTR_KPARAM_INFO
	.align		4
.L_177:
        /*0028*/ 	.byte	0x04, 0x17
        /*002a*/ 	.short	(.L_179 - .L_178)
.L_178:
        /*002c*/ 	.word	0x00000000
        /*0030*/ 	.short	0x0002
        /*0032*/ 	.short	0x0010
        /*0034*/ 	.byte	0x00, 0xf5, 0x21, 0x00


	//----- nvinfo : EIATTR_KPARAM_INFO
	.align		4
.L_179:
        /*0038*/ 	.byte	0x04, 0x17
        /*003a*/ 	.short	(.L_181 - .L_180)
.L_180:
        /*003c*/ 	.word	0x00000000
        /*0040*/ 	.short	0x0001
        /*0042*/ 	.short	0x0008
        /*0044*/ 	.byte	0x00, 0xf5, 0x21, 0x00


	//----- nvinfo : EIATTR_KPARAM_INFO
	.align		4
.L_181:
        /*0048*/ 	.byte	0x04, 0x17
        /*004a*/ 	.short	(.L_183 - .L_182)
.L_182:
        /*004c*/ 	.word	0x00000000
        /*0050*/ 	.short	0x0000
        /*0052*/ 	.short	0x0000
        /*0054*/ 	.byte	0x00, 0xf5, 0x21, 0x00


	//----- nvinfo : EIATTR_SPARSE_MMA_MASK
	.align		4
.L_183:
        /*0058*/ 	.byte	0x03, 0x50
        /*005a*/ 	.short	0x0000


	//----- nvinfo : EIATTR_MAXREG_COUNT
	.align		4
        /*005c*/ 	.byte	0x03, 0x1b
        /*005e*/ 	.short	0x00ff


	//----- nvinfo : EIATTR_MERCURY_ISA_VERSION
	.align		4
        /*0060*/ 	.byte	0x03, 0x5f
        /*0062*/ 	.short	0x0101


	//----- nvinfo : EIATTR_VRC_CTA_INIT_COUNT
	.align		4
        /*0064*/ 	.byte	0x02, 0x4a
	.zero		1
	.zero		1


	//----- nvinfo : EIATTR_EXIT_INSTR_OFFSETS
	.align		4
        /*0068*/ 	.byte	0x04, 0x1c
        /*006a*/ 	.short	(.L_185 - .L_184)


	//   ....[0]....
.L_184:
        /*006c*/ 	.word	0x000000e0


	//   ....[1]....
        /*0070*/ 	.word	0x00002610


	//----- nvinfo : EIATTR_CRS_STACK_SIZE
	.align		4
.L_185:
        /*0074*/ 	.byte	0x04, 0x1e
        /*0076*/ 	.short	(.L_187 - .L_186)
.L_186:
        /*0078*/ 	.word	0x00000000


	//----- nvinfo : EIATTR_CBANK_PARAM_SIZE
	.align		4
.L_187:
        /*007c*/ 	.byte	0x03, 0x19
        /*007e*/ 	.short	0x0028


	//----- nvinfo : EIATTR_PARAM_CBANK
	.align		4
        /*0080*/ 	.byte	0x04, 0x0a
        /*0082*/ 	.short	(.L_189 - .L_188)
	.align		4
.L_188:
        /*0084*/ 	.word	index@(.nv.constant0._Z18spin_dipolar_fieldP7double2S0_PiiS0_)
        /*0088*/ 	.short	0x0380
        /*008a*/ 	.short	0x0028


	//----- nvinfo : EIATTR_SW_WAR
	.align		4
.L_189:
        /*008c*/ 	.byte	0x04, 0x36
        /*008e*/ 	.short	(.L_191 - .L_190)
.L_190:
        /*0090*/ 	.word	0x00000008
.L_191:


//--------------------- .nv.callgraph             --------------------------
	.section	.nv.callgraph,"",@"SHT_CUDA_CALLGRAPH"
	.align	4
	.sectionentsize	8
	.align		4
        /*0000*/ 	.word	0x00000000
	.align		4
        /*0004*/ 	.word	0xffffffff
	.align		4
        /*0008*/ 	.word	0x00000000
	.align		4
        /*000c*/ 	.word	0xfffffffe
	.align		4
        /*0010*/ 	.word	0x00000000
	.align		4
        /*0014*/ 	.word	0xfffffffd
	.align		4
        /*0018*/ 	.word	0x00000000
	.align		4
        /*001c*/ 	.word	0xfffffffc


//--------------------- .nv.constant4             --------------------------
	.section	.nv.constant4,"a",@progbits
	.align	8
	.align		8
.nv.constant4:
        /*0000*/ 	.dword	__cudart_i2opi_d
	.align		8
        /*0008*/ 	.dword	__cudart_sin_cos_coeffs


//--------------------- .text._Z4flipPdPciPiS1_   --------------------------
	.section	.text._Z4flipPdPciPiS1_,"ax",@progbits
	.align	128
        .global         _Z4flipPdPciPiS1_
        .type           _Z4flipPdPciPiS1_,@function
        .size           _Z4flipPdPciPiS1_,(.L_x_120 - _Z4flipPdPciPiS1_)
        .other          _Z4flipPdPciPiS1_,@"STO_CUDA_ENTRY STV_DEFAULT"
_Z4flipPdPciPiS1_:
.text._Z4flipPdPciPiS1_:
[----:B------:R-:W-:Y:S08]  /*0000*/  LDC R1, c[0x0][0x37c] ;  /* 0x0000df00ff017b82 */ /* 0x000ff00000000800 */
[----:B------:R-:W0:Y:S01]  /*0010*/  LDC R5, c[0x0][0x390] ;  /* 0x0000e400ff057b82 */ /* 0x000e220000000800 */
[----:B------:R-:W1:Y:S07]  /*0020*/  LDCU.64 UR4, c[0x0][0x358] ;  /* 0x00006b00ff0477ac */ /* 0x000e6e0008000a00 */
[----:B------:R-:W0:Y:S02]  /*0030*/  LDC.64 R2, c[0x0][0x380] ;  /* 0x0000e000ff027b82 */ /* 0x000e240000000a00 */
[----:B0-----:R-:W-:-:S06]  /*0040*/  IMAD.WIDE R2, R5, 0x8, R2 ;  /* 0x0000000805027825 */ /* 0x001fcc00078e0202 */
[----:B-1----:R-:W2:Y:S01]  /*0050*/  LDG.E.64 R2, desc[UR4][R2.64] ;  /* 0x0000000402027981 */ /* 0x002ea2000c1e1b00 */
[----:B------:R-:W0:Y:S01]  /*0060*/  LDC.64 R6, c[0x0][0x398] ;  /* 0x0000e600ff067b82 */ /* 0x000e220000000a00 */
[----:B------:R-:W-:Y:S01]  /*0070*/  IMAD.MOV.U32 R9, RZ, RZ, 0x1 ;  /* 0x00000001ff097424 */ /* 0x000fe200078e00ff */
[----:B--2---:R-:W-:-:S14]  /*0080*/  DSETP.GTU.AND P0, PT, R2, RZ, PT ;  /* 0x000000ff0200722a */ /* 0x004fdc0003f0c000 */
[----:B0-----:R-:W-:Y:S05]  /*0090*/  @!P0 BRA `(.L_x_0) ;  /* 0x00000000003c8947 */ /* 0x001fea0003800000 */
[----:B------:R-:W0:Y:S01]  /*00a0*/  S2R R0, SR_LANEID ;  /* 0x0000000000007919 */ /* 0x000e220000000000 */
[----:B------:R-:W1:Y:S01]  /*00b0*/  LDC.64 R8, c[0x0][0x388] ;  /* 0x0000e200ff087b82 */ /* 0x000e620000000a00 */
[----:B------:R-:W-:Y:S02]  /*00c0*/  VOTEU.ANY UR6, UPT, PT ;  /* 0x0000000000067886 */ /* 0x000fe400038e0100 */
[----:B------:R-:W-:Y:S02]  /*00d0*/  UFLO.U32 UR7, UR6 ;  /* 0x00000006000772bd */ /* 0x000fe400080e0000 */
[----:B------:R-:W2:Y:S03]  /*00e0*/  POPC R11, UR6 ;  /* 0x00000006000b7d09 */ /* 0x000ea60008000000 */
[----:B------:R-:W2:Y:S01]  /*00f0*/  LDC.64 R2, c[0x0][0x3a0] ;  /* 0x0000e800ff027b82 */ /* 0x000ea20000000a00 */
[----:B-1----:R-:W-:-:S04]  /*0100*/  IADD3 R4, P1, PT, R5, R8, RZ ;  /* 0x0000000805047210 */ /* 0x002fc80007f3e0ff */
[----:B------:R-:W-:Y:S02]  /*0110*/  LEA.HI.X.SX32 R5, R5, R9, 0x1, P1 ;  /* 0x0000000905057211 */ /* 0x000fe400008f0eff */
[----:B0-----:R-:W-:-:S13]  /*0120*/  ISETP.EQ.U32.AND P0, PT, R0, UR7, PT ;  /* 0x0000000700007c0c */ /* 0x001fda000bf02070 */
[----:B--2---:R0:W-:Y:S04]  /*0130*/  @P0 REDG.E.ADD.STRONG.GPU desc[UR4][R2.64], R11 ;  /* 0x0000000b0200098e */ /* 0x0041e8000c12e104 */
[----:B------:R-:W2:Y:S01]  /*0140*/  LDG.E.U8 R0, desc[UR4][R4.64] ;  /* 0x0000000404007981 */ /* 0x000ea2000c1e1100 */
[----:B------:R-:W-:Y:S02]  /*0150*/  IMAD.MOV.U32 R9, RZ, RZ, RZ ;  /* 0x000000ffff097224 */ /* 0x000fe400078e00ff */
[----:B--2---:R-:W-:-:S05]  /*0160*/  IMAD.MOV R0, RZ, RZ, -R0 ;  /* 0x000000ffff007224 */ /* 0x004fca00078e0a00 */
[----:B------:R-:W-:-:S05]  /*0170*/  PRMT R13, R0, 0x7710, RZ ;  /* 0x00007710000d7816 */ /* 0x000fca00000000ff */
[----:B------:R0:W-:Y:S02]  /*0180*/  STG.E.U8 desc[UR4][R4.64], R13 ;  /* 0x0000000d04007986 */ /* 0x0001e4000c101104 */
.L_x_0:
[----:B------:R-:W-:Y:S01]  /*0190*/  STG.E desc[UR4][R6.64], R9 ;  /* 0x0000000906007986 */ /* 0x000fe2000c101904 */
[----:B------:R-:W-:Y:S05]  /*01a0*/  EXIT ;  /* 0x000000000000794d */ /* 0x000fea0003800000 */
.L_x_1:
[----:B------:R-:W-:-:S00]  /*01b0*/  BRA `(.L_x_1) ;  /* 0xfffffffc00fc7947 */ /* 0x000fc0000383ffff */
[----:B------:R-:W-:-:S00]  /*01c0*/  NOP ;  /* 0x0000000000007918 */ /* 0x000fc00000000000 */
        /* <DEDUP_REMOVED lines=11> */
.L_x_120:


//--------------------- .text._Z12argmax_reduxPdPiS0_i --------------------------
	.section	.text._Z12argmax_reduxPdPiS0_i,"ax",@progbits
	.align	128
        .global         _Z12argmax_reduxPdPiS0_i
        .type           _Z12argmax_reduxPdPiS0_i,@function
        .size           _Z12argmax_reduxPdPiS0_i,(.L_x_121 - _Z12argmax_reduxPdPiS0_i)
        .other          _Z12argmax_reduxPdPiS0_i,@"STO_CUDA_ENTRY STV_DEFAULT"
_Z12argmax_reduxPdPiS0_i:
.text._Z12argmax_reduxPdPiS0_i:
[----:B------:R-:W-:Y:S01]  /*0000*/  LDC R1, c[0x0][0x37c] ;  /* 0x0000df00ff017b82 */ /* 0x000fe20000000800 */
[----:B------:R-:W0:Y:S01]  /*0010*/  S2R R3, SR_TID.X ;  /* 0x0000000000037919 */ /* 0x000e220000002100 */
[----:B------:R-:W1:Y:S01]  /*0020*/  LDCU UR4, c[0x0][0x360] ;  /* 0x00006c00ff0477ac */ /* 0x000e620008000800 */
[----:B------:R-:W0:Y:S01]  /*0030*/  S2R R0, SR_CTAID.X ;  /* 0x0000000000007919 */ /* 0x000e220000002500 */
[----:B------:R-:W2:Y:S01]  /*0040*/  LDCU UR8, c[0x0][0x398] ;  /* 0x00007300ff0877ac */ /* 0x000ea20008000800 */
[----:B-1----:R-:W-:Y:S02]  /*0050*/  IMAD.U32 R4, RZ, RZ, UR4 ;  /* 0x00000004ff047e24 */ /* 0x002fe4000f8e00ff */
[----:B0-----:R-:W-:-:S05]  /*0060*/  IMAD R2, R0, UR4, R3 ;  /* 0x0000000400027c24 */ /* 0x001fca000f8e0203 */
[----:B--2---:R-:W-:-:S13]  /*0070*/  ISETP.GE.U32.AND P0, PT, R2, UR8, PT ;  /* 0x0000000802007c0c */ /* 0x004fda000bf06070 */
[----:B------:R-:W-:Y:S05]  /*0080*/  @P0 EXIT ;  /* 0x000000000000094d */ /* 0x000fea0003800000 */
[----:B------:R-:W0:Y:S01]  /*0090*/  LDCU.64 UR4, c[0x0][0x388] ;  /* 0x00007100ff0477ac */ /* 0x000e220008000a00 */
[----:B------:R-:W1:Y:S01]  /*00a0*/  LDCU.64 UR6, c[0x0][0x358] ;  /* 0x00006b00ff0677ac */ /* 0x000e620008000a00 */
[----:B0-----:R-:W-:-:S04]  /*00b0*/  ISETP.NE.U32.AND P0, PT, RZ, UR4, PT ;  /* 0x00000004ff007c0c */ /* 0x001fc8000bf05070 */
[----:B------:R-:W-:-:S13]  /*00c0*/  ISETP.NE.AND.EX P0, PT, RZ, UR5, PT, P0 ;  /* 0x00000005ff007c0c */ /* 0x000fda000bf05300 */
[----:B------:R-:W0:Y:S02]  /*00d0*/  @P0 LDC.64 R6, c[0x0][0x388] ;  /* 0x0000e200ff060b82 */ /* 0x000e240000000a00 */
[----:B0-----:R-:W-:-:S06]  /*00e0*/  @P0 IMAD.WIDE.U32 R6, R2, 0x4, R6 ;  /* 0x0000000402060825 */ /* 0x001fcc00078e0006 */
[----:B-1----:R-:W2:Y:S01]  /*00f0*/  @P0 LDG.E R6, desc[UR6][R6.64] ;  /* 0x0000000606060981 */ /* 0x002ea2000c1e1900 */
[----:B------:R-:W0:Y:S01]  /*0100*/  S2UR UR5, SR_CgaCtaId ;  /* 0x00000000000579c3 */ /* 0x000e220000008800 */
[----:B------:R-:W-:Y:S01]  /*0110*/  VIADD R9, R4, 0xffffffff ;  /* 0xffffffff04097836 */ /* 0x000fe20000000000 */
[----:B------:R-:W-:-:S04]  /*0120*/  UMOV UR4, 0x400 ;  /* 0x0000040000047882 */ /* 0x000fc80000000000 */
[----:B------:R-:W-:Y:S01]  /*0130*/  ISETP.NE.AND P1, PT, R0, R9, PT ;  /* 0x000000090000720c */ /* 0x000fe20003f25270 */
[----:B0-----:R-:W-:-:S06]  /*0140*/  ULEA UR4, UR5, UR4, 0x18 ;  /* 0x0000000405047291 */ /* 0x001fcc000f8ec0ff */
[----:B------:R-:W-:-:S05]  /*0150*/  LEA R5, R3, UR4, 0x2 ;  /* 0x0000000403057c11 */ /* 0x000fca000f8e10ff */
[----:B--2---:R0:W-:Y:S04]  /*0160*/  @P0 STS [R5], R6 ;  /* 0x0000000605000388 */ /* 0x0041e80000000800 */
[----:B------:R0:W-:Y:S01]  /*0170*/  @!P0 STS [R5], R2 ;  /* 0x0000000205008388 */ /* 0x0001e20000000800 */
[----:B------:R-:W-:Y:S06]  /*0180*/  BAR.SYNC.DEFER_BLOCKING 0x0 ;  /* 0x0000000000007b1d */ /* 0x000fec0000010000 */
[----:B------:R-:W-:Y:S05]  /*0190*/  @P1 BRA `(.L_x_2) ;  /* 0x0000000000441947 */ /* 0x000fea0003800000 */
[----:B------:R-:W1:Y:S01]  /*01a0*/  I2F.U32.RP R8, UR8 ;  /* 0x0000000800087d06 */ /* 0x000e620008209000 */
[----:B------:R-:W-:-:S07]  /*01b0*/  ISETP.NE.U32.AND P1, PT, RZ, UR8, PT ;  /* 0x00000008ff007c0c */ /* 0x000fce000bf25070 */
[----:B-1----:R-:W0:Y:S02]  /*01c0*/  MUFU.RCP R8, R8 ;  /* 0x0000000800087308 */ /* 0x002e240000001000 */
[----:B0-----:R-:W-:-:S06]  /*01d0*/  IADD3 R6, PT, PT, R8, 0xffffffe, RZ ;  /* 0x0ffffffe08067810 */ /* 0x001fcc0007ffe0ff */
[----:B------:R0:W1:Y:S02]  /*01e0*/  F2I.FTZ.U32.TRUNC.NTZ R7, R6 ;  /* 0x0000000600077305 */ /* 0x000064000021f000 */
[----:B0-----:R-:W-:Y:S02]  /*01f0*/  IMAD.MOV.U32 R6, RZ, RZ, RZ ;  /* 0x000000ffff067224 */ /* 0x001fe400078e00ff */
[----:B-1----:R-:W-:-:S04]  /*0200*/  IMAD.MOV R9, RZ, RZ, -R7 ;  /* 0x000000ffff097224 */ /* 0x002fc800078e0a07 */
[----:B------:R-:W-:-:S04]  /*0210*/  IMAD R9, R9, UR8, RZ ;  /* 0x0000000809097c24 */ /* 0x000fc8000f8e02ff */
[----:B------:R-:W-:-:S06]  /*0220*/  IMAD.HI.U32 R7, R7, R9, R6 ;  /* 0x0000000907077227 */ /* 0x000fcc00078e0006 */
[----:B------:R-:W-:-:S05]  /*0230*/  IMAD.HI.U32 R7, R7, R4, RZ ;  /* 0x0000000407077227 */ /* 0x000fca00078e00ff */
[----:B------:R-:W-:-:S05]  /*0240*/  IADD3 R7, PT, PT, -R7, RZ, RZ ;  /* 0x000000ff07077210 */ /* 0x000fca0007ffe1ff */
[----:B------:R-:W-:-:S05]  /*0250*/  IMAD R4, R7, UR8, R4 ;  /* 0x0000000807047c24 */ /* 0x000fca000f8e0204 */
[----:B------:R-:W-:-:S13]  /*0260*/  ISETP.GE.U32.AND P0, PT, R4, UR8, PT ;  /* 0x0000000804007c0c */ /* 0x000fda000bf06070 */
[----:B------:R-:W-:-:S05]  /*0270*/  @P0 VIADD R4, R4, -UR8 ;  /* 0x8000000804040c36 */ /* 0x000fca0008000000 */
[----:B------:R-:W-:-:S13]  /*0280*/  ISETP.GE.U32.AND P0, PT, R4, UR8, PT ;  /* 0x0000000804007c0c */ /* 0x000fda000bf06070 */
[----:B------:R-:W-:Y:S01]  /*0290*/  @P0 VIADD R4, R4, -UR8 ;  /* 0x8000000804040c36 */ /* 0x000fe20008000000 */
[----:B------:R-:W-:-:S07]  /*02a0*/  @!P1 LOP3.LUT R4, RZ, UR8, RZ, 0x33, !PT ;  /* 0x00000008ff049c12 */ /* 0x000fce000f8e33ff */
.L_x_2:
[----:B------:R-:W-:-:S13]  /*02b0*/  ISETP.GE.U32.AND P0, PT, R4, 0x2, PT ;  /* 0x000000020400780c */ /* 0x000fda0003f06070 */
[----:B------:R-:W-:Y:S05]  /*02c0*/  @!P0 BRA `(.L_x_3) ;  /* 0x0000000000688947 */ /* 0x000fea0003800000 */
[----:B0-----:R-:W0:Y:S01]  /*02d0*/  LDC.64 R6, c[0x0][0x380] ;  /* 0x0000e000ff067b82 */ /* 0x001e220000000a00 */
[----:B------:R-:W-:Y:S01]  /*02e0*/  HFMA2 R8, -RZ, RZ, 0, 5.9604644775390625e-08 ;  /* 0x00000001ff087431 */ /* 0x000fe200000001ff */
[----:B------:R-:W1:Y:S06]  /*02f0*/  LDCU UR4, c[0x0][0x398] ;  /* 0x00007300ff0477ac */ /* 0x000e6c0008000800 */
.L_x_6:
[----:B------:R-:W-:Y:S01]  /*0300*/  IMAD.SHL.U32 R15, R8, 0x2, RZ ;  /* 0x00000002080f7824 */ /* 0x000fe200078e00ff */
[----:B------:R-:W-:Y:S04]  /*0310*/  BSSY.RECONVERGENT B0, `(.L_x_4) ;  /* 0x0000011000007945 */ /* 0x000fe80003800200 */
[----:B------:R-:W-:-:S04]  /*0320*/  IADD3 R10, PT, PT, R15, -0x1, RZ ;  /* 0xffffffff0f0a7810 */ /* 0x000fc80007ffe0ff */
[----:B------:R-:W-:-:S13]  /*0330*/  LOP3.LUT P0, RZ, R10, R3, RZ, 0xc0, !PT ;  /* 0x000000030aff7212 */ /* 0x000fda000780c0ff */
[----:B--2---:R-:W-:Y:S05]  /*0340*/  @P0 BRA `(.L_x_5) ;  /* 0x0000000000340947 */ /* 0x004fea0003800000 */
[----:B------:R-:W2:Y:S01]  /*0350*/  LDS R13, [R5] ;  /* 0x00000000050d7984 */ /* 0x000ea20000000800 */
[----:B------:R-:W-:-:S05]  /*0360*/  IMAD.IADD R9, R2, 0x1, R8 ;  /* 0x0000000102097824 */ /* 0x000fca00078e0208 */
[----:B-1----:R-:W-:-:S13]  /*0370*/  ISETP.GE.U32.AND P0, PT, R9, UR4, PT ;  /* 0x0000000409007c0c */ /* 0x002fda000bf06070 */
[----:B------:R-:W-:Y:S01]  /*0380*/  @!P0 IMAD R14, R8, 0x4, R5 ;  /* 0x00000004080e8824 */ /* 0x000fe200078e0205 */
[----:B--2---:R-:W-:Y:S01]  /*0390*/  MOV R12, R13 ;  /* 0x0000000d000c7202 */ /* 0x004fe20000000f00 */
[----:B0-----:R-:W-:-:S05]  /*03a0*/  IMAD.WIDE R8, R13, 0x8, R6 ;  /* 0x000000080d087825 */ /* 0x001fca00078e0206 */
[----:B------:R-:W0:Y:S04]  /*03b0*/  @!P0 LDS R12, [R14] ;  /* 0x000000000e0c8984 */ /* 0x000e280000000800 */
[----:B------:R-:W2:Y:S01]  /*03c0*/  LDG.E.64 R8, desc[UR6][R8.64] ;  /* 0x0000000608087981 */ /* 0x000ea2000c1e1b00 */
[----:B0-----:R-:W-:-:S06]  /*03d0*/  IMAD.WIDE R10, R12, 0x8, R6 ;  /* 0x000000080c0a7825 */ /* 0x001fcc00078e0206 */
[----:B------:R-:W2:Y:S02]  /*03e0*/  LDG.E.64 R10, desc[UR6][R10.64] ;  /* 0x000000060a0a7981 */ /* 0x000ea4000c1e1b00 */
[----:B--2---:R-:W-:-:S06]  /*03f0*/  DSETP.GT.AND P0, PT, R8, R10, PT ;  /* 0x0000000a0800722a */ /* 0x004fcc0003f04000 */
[----:B------:R-:W-:-:S05]  /*0400*/  SEL R12, R13, R12, P0 ;  /* 0x0000000c0d0c7207 */ /* 0x000fca0000000000 */
[----:B------:R2:W-:Y:S03]  /*0410*/  STS [R5], R12 ;  /* 0x0000000c05007388 */ /* 0x0005e60000000800 */
.L_x_5:
[----:B-1----:R-:W-:Y:S05]  /*0420*/  BSYNC.RECONVERGENT B0 ;  /* 0x0000000000007941 */ /* 0x002fea0003800200 */
.L_x_4:
[----:B------:R-:W-:Y:S01]  /*0430*/  BAR.SYNC.DEFER_BLOCKING 0x0 ;  /* 0x0000000000007b1d */ /* 0x000fe20000010000 */
[----:B------:R-:W-:Y:S02]  /*0440*/  ISETP.GE.U32.AND P0, PT, R15, R4, PT ;  /* 0x000000040f00720c */ /* 0x000fe40003f06070 */
[----:B------:R-:W-:-:S11]  /*0450*/  MOV R8, R15 ;  /* 0x0000000f00087202 */ /* 0x000fd60000000f00 */
[----:B------:R-:W-:Y:S05]  /*0460*/  @!P0 BRA `(.L_x_6) ;  /* 0xfffffffc00a48947 */ /* 0x000fea000383ffff */
.L_x_3:
[----:B------:R-:W-:-:S13]  /*0470*/  ISETP.NE.AND P0, PT, R3, RZ, PT ;  /* 0x000000ff0300720c */ /* 0x000fda0003f05270 */
[----:B------:R-:W-:Y:S05]  /*0480*/  @P0 EXIT ;  /* 0x000000000000094d */ /* 0x000fea0003800000 */
[----:B------:R-:W1:Y:S01]  /*0490*/  S2UR UR5, SR_CgaCtaId ;  /* 0x00000000000579c3 */ /* 0x000e620000008800 */
[----:B------:R-:W-:-:S07]  /*04a0*/  UMOV UR4, 0x400 ;  /* 0x0000040000047882 */ /* 0x000fce0000000000 */
[----:B0-----:R-:W0:Y:S01]  /*04b0*/  LDC.64 R2, c[0x0][0x390] ;  /* 0x0000e400ff027b82 */ /* 0x001e220000000a00 */
[----:B-1----:R-:W-:Y:S01]  /*04c0*/  ULEA UR4, UR5, UR4, 0x18 ;  /* 0x0000000405047291 */ /* 0x002fe2000f8ec0ff */
[----:B0-----:R-:W-:-:S08]  /*04d0*/  IMAD.WIDE.U32 R2, R0, 0x4, R2 ;  /* 0x0000000400027825 */ /* 0x001fd000078e0002 */
[----:B--2---:R-:W0:Y:S04]  /*04e0*/  LDS R5, [UR4] ;  /* 0x00000004ff057984 */ /* 0x004e280008000800 */
[----:B0-----:R-:W-:Y:S01]  /*04f0*/  STG.E desc[UR6][R2.64], R5 ;  /* 0x0000000502007986 */ /* 0x001fe2000c101906 */
[----:B------:R-:W-:Y:S05]  /*0500*/  EXIT ;  /* 0x000000000000794d */ /* 0x000fea0003800000 */
.L_x_7:
        /* <DEDUP_REMOVED lines=15> */
.L_x_121:


//--------------------- .text._Z19switching_energy_swP7double2S0_S0_PcPdddddS2_i --------------------------
	.section	.text._Z19switching_energy_swP7double2S0_S0_PcPdddddS2_i,"ax",@progbits
	.align	128
        .global         _Z19switching_energy_swP7double2S0_S0_PcPdddddS2_i
        .type           _Z19switching_energy_swP7double2S0_S0_PcPdddddS2_i,@function
        .size           _Z19switching_energy_swP7double2S0_S0_PcPdddddS2_i,(.L_x_112 - _Z19switching_energy_swP7double2S0_S0_PcPdddddS2_i)
        .other          _Z19switching_energy_swP7double2S0_S0_PcPdddddS2_i,@"STO_CUDA_ENTRY STV_DEFAULT"
_Z19switching_energy_swP7double2S0_S0_PcPdddddS2_i:
.text._Z19switching_energy_swP7double2S0_S0_PcPdddddS2_i:
[----:B------:R-:W-:Y:S01]  /*0000*/  LDC R1, c[0x0][0x37c] ;  /* 0x0000df00ff017b82 */ /* 0x000fe20000000800 */
[----:B------:R-:W0:Y:S07]  /*0010*/  S2R R4, SR_TID.X ;  /* 0x0000000000047919 */ /* 0x000e2e0000002100 */
[----:B------:R-:W0:Y:S01]  /*0020*/  S2UR UR4, SR_CTAID.X ;  /* 0x00000000000479c3 */ /* 0x000e220000002500 */
[----:B------:R-:W1:Y:S07]  /*0030*/  LDCU UR5, c[0x0][0x3d0] ;  /* 0x00007a00ff0577ac */ /* 0x000e6e0008000800 */
[----:B------:R-:W0:Y:S02]  /*0040*/  LDC R3, c[0x0][0x360] ;  /* 0x0000d800ff037b82 */ /* 0x000e240000000800 */
[----:B0-----:R-:W-:-:S05]  /*0050*/  IMAD R4, R3, UR4, R4 ;  /* 0x0000000403047c24 */ /* 0x001fca000f8e0204 */
[----:B-1----:R-:W-:-:S13]  /*0060*/  ISETP.GE.AND P0, PT, R4, UR5, PT ;  /* 0x0000000504007c0c */ /* 0x002fda000bf06270 */
[----:B------:R-:W-:Y:S05]  /*0070*/  @P0 EXIT ;  /* 0x000000000000094d */ /* 0x000fea0003800000 */
[----:B------:R-:W0:Y:S01]  /*0080*/  LDC.64 R6, c[0x0][0x3c8] ;  /* 0x0000f200ff067b82 */ /* 0x000e220000000a00 */
[----:B------:R-:W1:Y:S01]  /*0090*/  LDCU.64 UR4, c[0x0][0x358] ;  /* 0x00006b00ff0477ac */ /* 0x000e620008000a00 */
[----:B------:R-:W2:Y:S06]  /*00a0*/  LDCU.64 UR6, c[0x0][0x398] ;  /* 0x00007300ff0677ac */ /* 0x000eac0008000a00 */
[----:B------:R-:W3:Y:S08]  /*00b0*/  LDC.64 R8, c[0x0][0x380] ;  /* 0x0000e000ff087b82 */ /* 0x000ef00000000a00 */
[----:B------:R-:W4:Y:S01]  /*00c0*/  LDC.64 R12, c[0x0][0x388] ;  /* 0x0000e200ff0c7b82 */ /* 0x000f220000000a00 */
[----:B0-----:R-:W-:-:S07]  /*00d0*/  IMAD.WIDE R6, R4, 0x8, R6 ;  /* 0x0000000804067825 */ /* 0x001fce00078e0206 */
[----:B------:R-:W0:Y:S01]  /*00e0*/  LDC.64 R16, c[0x0][0x390] ;  /* 0x0000e400ff107b82 */ /* 0x000e220000000a00 */
[----:B-1----:R-:W5:Y:S01]  /*00f0*/  LDG.E.64 R6, desc[UR4][R6.64] ;  /* 0x0000000406067981 */ /* 0x002f62000c1e1b00 */
[----:B--2---:R-:W-:-:S04]  /*0100*/  IADD3 R20, P0, PT, R4, UR6, RZ ;  /* 0x0000000604147c10 */ /* 0x004fc8000ff1e0ff */
[C---:B------:R-:W-:Y:S01]  /*0110*/  LEA.HI.X.SX32 R21, R4.reuse, UR7, 0x1, P0 ;  /* 0x0000000704157c11 */ /* 0x040fe200080f0eff */
[C---:B---3--:R-:W-:Y:S01]  /*0120*/  IMAD.WIDE R8, R4.reuse, 0x10, R8 ;  /* 0x0000001004087825 */ /* 0x048fe200078e0208 */
[----:B------:R-:W5:Y:S03]  /*0130*/  LDCU.64 UR6, c[0x0][0x3a8] ;  /* 0x00007500ff0677ac */ /* 0x000f660008000a00 */
[----:B------:R-:W2:Y:S01]  /*0140*/  LDG.E.S8 R20, desc[UR4][R20.64] ;  /* 0x0000000414147981 */ /* 0x000ea2000c1e1300 */
[----:B----4-:R-:W-:-:S03]  /*0150*/  IMAD.WIDE R12, R4, 0x10, R12 ;  /* 0x00000010040c7825 */ /* 0x010fc600078e020c */
[----:B------:R-:W3:Y:S04]  /*0160*/  LDG.E.128 R8, desc[UR4][R8.64] ;  /* 0x0000000408087981 */ /* 0x000ee8000c1e1d00 */
[----:B------:R-:W3:Y:S01]  /*0170*/  LDG.E.128 R12, desc[UR4][R12.64] ;  /* 0x000000040c0c7981 */ /* 0x000ee2000c1e1d00 */
[----:B0-----:R-:W-:-:S06]  /*0180*/  IMAD.WIDE R16, R4, 0x10, R16 ;  /* 0x0000001004107825 */ /* 0x001fcc00078e0210 */
[----:B------:R-:W4:Y:S01]  /*0190*/  LDG.E.128 R16, desc[UR4][R16.64] ;  /* 0x0000000410107981 */ /* 0x000f22000c1e1d00 */
[----:B------:R-:W-:Y:S01]  /*01a0*/  IMAD.MOV.U32 R2, RZ, RZ, 0x1 ;  /* 0x00000001ff027424 */ /* 0x000fe200078e00ff */
[----:B------:R-:W-:Y:S01]  /*01b0*/  BSSY.RECONVERGENT B0, `(.L_x_8) ;  /* 0x000001a000007945 */ /* 0x000fe20003800200 */
[----:B-----5:R-:W-:-:S06]  /*01c0*/  DMUL R22, R6, UR6 ;  /* 0x0000000606167c28 */ /* 0x020fcc0008000000 */
[----:B------:R-:W0:Y:S08]  /*01d0*/  MUFU.RCP64H R3, R23 ;  /* 0x0000001700037308 */ /* 0x000e300000001800 */
[----:B--2---:R-:W4:Y:S01]  /*01e0*/  I2F.F64.S16 R20, R20 ;  /* 0x0000001400147312 */ /* 0x004f220000101c00 */
[----:B---3--:R-:W-:Y:S02]  /*01f0*/  DADD R8, R8, R12 ;  /* 0x0000000008087229 */ /* 0x008fe4000000000c */
[----:B0-----:R-:W-:-:S06]  /*0200*/  DFMA R24, -R22, R2, 1 ;  /* 0x3ff000001618742b */ /* 0x001fcc0000000102 */
[----:B----4-:R-:W-:Y:S02]  /*0210*/  DFMA R16, R16, R20, R8 ;  /* 0x000000141010722b */ /* 0x010fe40000000008 */
[----:B------:R-:W-:-:S08]  /*0220*/  DFMA R24, R24, R24, R24 ;  /* 0x000000181818722b */ /* 0x000fd00000000018 */
[----:B------:R-:W-:Y:S01]  /*0230*/  DFMA R2, R2, R24, R2 ;  /* 0x000000180202722b */ /* 0x000fe20000000002 */
[----:B------:R-:W-:-:S07]  /*0240*/  FSETP.GEU.AND P1, PT, |R17|, 6.5827683646048100446e-37, PT ;  /* 0x036000001100780b */ /* 0x000fce0003f2e200 */
[----:B------:R-:W-:-:S08]  /*0250*/  DFMA R12, -R22, R2, 1 ;  /* 0x3ff00000160c742b */ /* 0x000fd00000000102 */
[----:B------:R-:W-:-:S08]  /*0260*/  DFMA R2, R2, R12, R2 ;  /* 0x0000000c0202722b */ /* 0x000fd00000000002 */
[----:B------:R-:W-:-:S08]  /*0270*/  DMUL R8, R16, R2 ;  /* 0x0000000210087228 */ /* 0x000fd00000000000 */
[----:B------:R-:W-:-:S08]  /*0280*/  DFMA R12, -R22, R8, R16 ;  /* 0x00000008160c722b */ /* 0x000fd00000000110 */
[----:B------:R-:W-:-:S10]  /*0290*/  DFMA R2, R2, R12, R8 ;  /* 0x0000000c0202722b */ /* 0x000fd40000000008 */
[----:B------:R-:W-:-:S05]  /*02a0*/  FFMA R0, RZ, R23, R3 ;  /* 0x00000017ff007223 */ /* 0x000fca0000000003 */
[----:B------:R-:W-:-:S13]  /*02b0*/  FSETP.GT.AND P0, PT, |R0|, 1.469367938527859385e-39, PT ;  /* 0x001000000000780b */ /* 0x000fda0003f04200 */
[----:B------:R-:W-:Y:S05]  /*02c0*/  @P0 BRA P1, `(.L_x_9) ;  /* 0x0000000000200947 */ /* 0x000fea0000800000 */
[----:B------:R-:W-:Y:S01]  /*02d0*/  IMAD.MOV.U32 R12, RZ, RZ, R16 ;  /* 0x000000ffff0c7224 */ /* 0x000fe200078e0010 */
[----:B------:R-:W-:Y:S01]  /*02e0*/  MOV R0, 0x330 ;  /* 0x0000033000007802 */ /* 0x000fe20000000f00 */
[----:B------:R-:W-:Y:S02]  /*02f0*/  IMAD.MOV.U32 R13, RZ, RZ, R17 ;  /* 0x000000ffff0d7224 */ /* 0x000fe400078e0011 */
[----:B------:R-:W-:Y:S02]  /*0300*/  IMAD.MOV.U32 R30, RZ, RZ, R22 ;  /* 0x000000ffff1e7224 */ /* 0x000fe400078e0016 */
[----:B------:R-:W-:-:S07]  /*0310*/  IMAD.MOV.U32 R9, RZ, RZ, R23 ;  /* 0x000000ffff097224 */ /* 0x000fce00078e0017 */
[----:B------:R-:W-:Y:S05]  /*0320*/  CALL.REL.NOINC `($__internal_1_$__cuda_sm20_div_rn_f64_full) ;  /* 0x0000001000dc7944 */ /* 0x000fea0003c00000 */
[----:B------:R-:W-:Y:S02]  /*0330*/  IMAD.MOV.U32 R2, RZ, RZ, R24 ;  /* 0x000000ffff027224 */ /* 0x000fe400078e0018 */
[----:B------:R-:W-:-:S07]  /*0340*/  IMAD.MOV.U32 R3, RZ, RZ, R25 ;  /* 0x000000ffff037224 */ /* 0x000fce00078e0019 */
.L_x_9:
[----:B------:R-:W-:Y:S05]  /*0350*/  BSYNC.RECONVERGENT B0 ;  /* 0x0000000000007941 */ /* 0x000fea0003800200 */
.L_x_8:
[----:B------:R-:W0:Y:S01]  /*0360*/  LDCU.64 UR6, c[0x0][0x3b0] ;  /* 0x00007600ff0677ac */ /* 0x000e220008000a00 */
[----:B------:R-:W-:Y:S01]  /*0370*/  IMAD.MOV.U32 R8, RZ, RZ, 0x1 ;  /* 0x00000001ff087424 */ /* 0x000fe200078e00ff */
[----:B------:R-:W-:Y:S01]  /*0380*/  DADD R10, R10, R14 ;  /* 0x000000000a0a7229 */ /* 0x000fe2000000000e */
[----:B------:R-:W-:Y:S07]  /*0390*/  BSSY.RECONVERGENT B0, `(.L_x_10) ;  /* 0x0000018000007945 */ /* 0x000fee0003800200 */
[----:B------:R-:W-:-:S02]  /*03a0*/  DFMA R10, R18, R20, R10 ;  /* 0x00000014120a722b */ /* 0x000fc4000000000a */
[----:B0-----:R-:W-:-:S08]  /*03b0*/  DMUL R6, R6, UR6 ;  /* 0x0000000606067c28 */ /* 0x001fd00008000000 */
[----:B------:R-:W-:Y:S01]  /*03c0*/  FSETP.GEU.AND P1, PT, |R11|, 6.5827683646048100446e-37, PT ;  /* 0x036000000b00780b */ /* 0x000fe20003f2e200 */
[----:B------:R-:W0:Y:S02]  /*03d0*/  MUFU.RCP64H R9, R7 ;  /* 0x0000000700097308 */ /* 0x000e240000001800 */
[----:B0-----:R-:W-:-:S08]  /*03e0*/  DFMA R12, -R6, R8, 1 ;  /* 0x3ff00000060c742b */ /* 0x001fd00000000108 */
[----:B------:R-:W-:-:S08]  /*03f0*/  DFMA R12, R12, R12, R12 ;  /* 0x0000000c0c0c722b */ /* 0x000fd0000000000c */
[----:B------:R-:W-:-:S08]  /*0400*/  DFMA R12, R8, R12, R8 ;  /* 0x0000000c080c722b */ /* 0x000fd00000000008 */
        /* <DEDUP_REMOVED lines=16> */
.L_x_11:
[----:B------:R-:W-:Y:S05]  /*0510*/  BSYNC.RECONVERGENT B0 ;  /* 0x0000000000007941 */ /* 0x000fea0003800200 */
.L_x_10:
[----:B------:R-:W-:Y:S01]  /*0520*/  DADD R12, -RZ, |R2| ;  /* 0x00000000ff0c7229 */ /* 0x000fe20000000502 */
[----:B------:R-:W-:Y:S01]  /*0530*/  BSSY.RECONVERGENT B0, `(.L_x_12) ;  /* 0x0000006000007945 */ /* 0x000fe20003800200 */
[----:B------:R-:W-:Y:S01]  /*0540*/  IMAD.MOV.U32 R28, RZ, RZ, RZ ;  /* 0x000000ffff1c7224 */ /* 0x000fe200078e00ff */
[----:B------:R-:W-:Y:S01]  /*0550*/  MOV R0, 0x590 ;  /* 0x0000059000007802 */ /* 0x000fe20000000f00 */
[----:B------:R-:W-:-:S06]  /*0560*/  IMAD.MOV.U32 R5, RZ, RZ, 0x40000000 ;  /* 0x40000000ff057424 */ /* 0x000fcc00078e00ff */
[----:B------:R-:W-:-:S07]  /*0570*/  IMAD.MOV.U32 R29, RZ, RZ, R13 ;  /* 0x000000ffff1d7224 */ /* 0x000fce00078e000d */
[----:B------:R-:W-:Y:S05]  /*0580*/  CALL.REL.NOINC `($_Z19switching_energy_swP7double2S0_S0_PcPdddddS2_i$__internal_accurate_pow) ;  /* 0x0000001400b07944 */ /* 0x000fea0003c00000 */
[----:B------:R-:W-:Y:S05]  /*0590*/  BSYNC.RECONVERGENT B0 ;  /* 0x0000000000007941 */ /* 0x000fea0003800200 */
.L_x_12:
[----:B------:R-:W0:Y:S01]  /*05a0*/  LDC R0, c[0x0][0x3c4] ;  /* 0x0000f100ff007b82 */ /* 0x000e220000000800 */
[C---:B------:R-:W-:Y:S01]  /*05b0*/  DADD R6, R2.reuse, 2 ;  /* 0x4000000002067429 */ /* 0x040fe20000000000 */
[----:B------:R-:W-:Y:S01]  /*05c0*/  BSSY.RECONVERGENT B0, `(.L_x_13) ;  /* 0x0000015000007945 */ /* 0x000fe20003800200 */
[C---:B------:R-:W-:Y:S02]  /*05d0*/  DSETP.NEU.AND P2, PT, R2.reuse, RZ, PT ;  /* 0x000000ff0200722a */ /* 0x040fe40003f4d000 */
[----:B------:R-:W-:-:S03]  /*05e0*/  DSETP.NEU.AND P0, PT, R2, 1, PT ;  /* 0x3ff000000200742a */ /* 0x000fc60003f0d000 */
[----:B------:R-:W1:Y:S03]  /*05f0*/  LDC.64 R16, c[0x0][0x3c0] ;  /* 0x0000f000ff107b82 */ /* 0x000e660000000a00 */
[----:B------:R-:W-:-:S04]  /*0600*/  LOP3.LUT R6, R7, 0x7ff00000, RZ, 0xc0, !PT ;  /* 0x7ff0000007067812 */ /* 0x000fc800078ec0ff */
[----:B------:R-:W-:Y:S02]  /*0610*/  ISETP.NE.AND P3, PT, R6, 0x7ff00000, PT ;  /* 0x7ff000000600780c */ /* 0x000fe40003f65270 */
[----:B------:R-:W-:Y:S01]  /*0620*/  @!P2 CS2R R12, SRZ ;  /* 0x00000000000ca805 */ /* 0x000fe2000001ff00 */
[----:B0-----:R-:W1:Y:S01]  /*0630*/  MUFU.RCP64H R11, R0 ;  /* 0x00000000000b7308 */ /* 0x001e620000001800 */
[----:B------:R-:W-:-:S05]  /*0640*/  VIADD R10, R0, 0x300402 ;  /* 0x00300402000a7836 */ /* 0x000fca0000000000 */
[----:B------:R-:W-:Y:S01]  /*0650*/  FSETP.GEU.AND P1, PT, |R10|, 5.8789094863358348022e-39, PT ;  /* 0x004004020a00780b */ /* 0x000fe20003f2e200 */
[----:B-1----:R-:W-:-:S08]  /*0660*/  DFMA R14, R10, -R16, 1 ;  /* 0x3ff000000a0e742b */ /* 0x002fd00000000810 */
[----:B------:R-:W-:-:S08]  /*0670*/  DFMA R14, R14, R14, R14 ;  /* 0x0000000e0e0e722b */ /* 0x000fd0000000000e */
[----:B------:R-:W-:-:S08]  /*0680*/  DFMA R14, R10, R14, R10 ;  /* 0x0000000e0a0e722b */ /* 0x000fd0000000000a */
[----:B------:R-:W-:Y:S01]  /*0690*/  DFMA R10, R14, -R16, 1 ;  /* 0x3ff000000e0a742b */ /* 0x000fe20000000810 */
[----:B------:R-:W-:Y:S10]  /*06a0*/  @P3 BRA `(.L_x_14) ;  /* 0x0000000000183947 */ /* 0x000ff40003800000 */
[----:B------:R-:W-:-:S14]  /*06b0*/  DSETP.NAN.AND P2, PT, R2, R2, PT ;  /* 0x000000020200722a */ /* 0x000fdc0003f48000 */
[----:B------:R-:W-:Y:S01]  /*06c0*/  @P2 DADD R12, R2, 2 ;  /* 0x40000000020c2429 */ /* 0x000fe20000000000 */
[----:B------:R-:W-:Y:S10]  /*06d0*/  @P2 BRA `(.L_x_14) ;  /* 0x00000000000c2947 */ /* 0x000ff40003800000 */
[----:B------:R-:W-:-:S14]  /*06e0*/  DSETP.NEU.AND P2, PT, |R2|, +INF , PT ;  /* 0x7ff000000200742a */ /* 0x000fdc0003f4d200 */
[----:B------:R-:W-:Y:S02]  /*06f0*/  @!P2 IMAD.MOV.U32 R12, RZ, RZ, 0x0 ;  /* 0x00000000ff0ca424 */ /* 0x000fe400078e00ff */
[----:B------:R-:W-:-:S07]  /*0700*/  @!P2 IMAD.MOV.U32 R13, RZ, RZ, 0x7ff00000 ;  /* 0x7ff00000ff0da424 */ /* 0x000fce00078e00ff */
.L_x_14:
[----:B------:R-:W-:Y:S05]  /*0710*/  BSYNC.RECONVERGENT B0 ;  /* 0x0000000000007941 */ /* 0x000fea0003800200 */
.L_x_13:
[----:B------:R-:W-:Y:S01]  /*0720*/  DFMA R10, R14, R10, R14 ;  /* 0x0000000a0e0a722b */ /* 0x000fe2000000000e */
[----:B------:R-:W-:Y:S02]  /*0730*/  FSEL R6, R12, RZ, P0 ;  /* 0x000000ff0c067208 */ /* 0x000fe40000000000 */
[----:B------:R-:W-:Y:S01]  /*0740*/  FSEL R7, R13, 1.875, P0 ;  /* 0x3ff000000d077808 */ /* 0x000fe20000000000 */
[----:B------:R-:W-:Y:S07]  /*0750*/  @P1 BRA `(.L_x_15) ;  /* 0x0000000000201947 */ /* 0x000fee0003800000 */
[----:B------:R-:W0:Y:S01]  /*0760*/  LDC R10, c[0x0][0x3c0] ;  /* 0x0000f000ff0a7b82 */ /* 0x000e220000000800 */
[----:B------:R-:W-:-:S05]  /*0770*/  LOP3.LUT R0, R0, 0x7fffffff, RZ, 0xc0, !PT ;  /* 0x7fffffff00007812 */ /* 0x000fca00078ec0ff */
[----:B------:R-:W-:Y:S01]  /*0780*/  VIADD R14, R0, 0xfff00000 ;  /* 0xfff00000000e7836 */ /* 0x000fe20000000000 */
[----:B------:R-:W-:Y:S01]  /*0790*/  MOV R0, 0x7c0 ;  /* 0x000007c000007802 */ /* 0x000fe20000000f00 */
[----:B------:R-:W1:Y:S06]  /*07a0*/  LDC R11, c[0x0][0x3c4] ;  /* 0x0000f100ff0b7b82 */ /* 0x000e6c0000000800 */
[----:B01----:R-:W-:Y:S05]  /*07b0*/  CALL.REL.NOINC `($__internal_0_$__cuda_sm20_dblrcp_rn_slowpath_v3) ;  /* 0x0000000c00207944 */ /* 0x003fea0003c00000 */
[----:B------:R-:W-:Y:S02]  /*07c0*/  IMAD.MOV.U32 R10, RZ, RZ, R12 ;  /* 0x000000ffff0a7224 */ /* 0x000fe400078e000c */
[----:B------:R-:W-:-:S07]  /*07d0*/  IMAD.MOV.U32 R11, RZ, RZ, R13 ;  /* 0x000000ffff0b7224 */ /* 0x000fce00078e000d */
.L_x_15:
[----:B------:R-:W-:Y:S01]  /*07e0*/  SHF.R.U32.HI R0, RZ, 0x14, R11 ;  /* 0x00000014ff007819 */ /* 0x000fe2000001160b */
[----:B------:R-:W-:Y:S01]  /*07f0*/  DSETP.NEU.AND P2, PT, R6, RZ, PT ;  /* 0x000000ff0600722a */ /* 0x000fe20003f4d000 */
[----:B------:R-:W-:Y:S02]  /*0800*/  BSSY.RECONVERGENT B0, `(.L_x_16) ;  /* 0x0000020000007945 */ /* 0x000fe40003800200 */
[----:B------:R-:W-:-:S03]  /*0810*/  LOP3.LUT R0, R0, 0x7ff, RZ, 0xc0, !PT ;  /* 0x000007ff00007812 */ /* 0x000fc600078ec0ff */
[----:B------:R-:W-:Y:S02]  /*0820*/  ISETP.GE.OR P3, PT, R11, RZ, P2 ;  /* 0x000000ff0b00720c */ /* 0x000fe40001766670 */
[----:B------:R-:W-:-:S05]  /*0830*/  VIADD R5, R0, 0xfffffc0c ;  /* 0xfffffc0c00057836 */ /* 0x000fca0000000000 */
[CC--:B------:R-:W-:Y:S01]  /*0840*/  SHF.L.U32 R0, R10.reuse, R5.reuse, RZ ;  /* 0x000000050a007219 */ /* 0x0c0fe200000006ff */
[----:B------:R-:W-:Y:S01]  /*0850*/  @!P2 IMAD.MOV.U32 R12, RZ, RZ, RZ ;  /* 0x000000ffff0ca224 */ /* 0x000fe200078e00ff */
[----:B------:R-:W-:Y:S02]  /*0860*/  SHF.L.U64.HI R5, R10, R5, R11 ;  /* 0x000000050a057219 */ /* 0x000fe4000001020b */
[----:B------:R-:W-:-:S04]  /*0870*/  ISETP.NE.U32.AND P0, PT, R0, RZ, PT ;  /* 0x000000ff0000720c */ /* 0x000fc80003f05070 */
[----:B------:R-:W-:-:S04]  /*0880*/  ISETP.NE.AND.EX P0, PT, R5, -0x80000000, PT, P0 ;  /* 0x800000000500780c */ /* 0x000fc80003f05300 */
[----:B------:R-:W-:-:S09]  /*0890*/  PLOP3.LUT P1, PT, P0, PT, PT, 0x8, 0x80 ;  /* 0x000000000080781c */ /* 0x000fd2000072e170 */
[----:B------:R-:W-:-:S06]  /*08a0*/  @!P2 DSETP.NEU.AND P1, PT, |R10|, 0.5, !P0 ;  /* 0x3fe000000a00a42a */ /* 0x000fcc000472d200 */
[----:B------:R-:W-:-:S04]  /*08b0*/  @!P2 SEL R13, R7, RZ, P1 ;  /* 0x000000ff070da207 */ /* 0x000fc80000800000 */
[----:B------:R-:W-:Y:S01]  /*08c0*/  @!P3 LOP3.LUT R13, R13, 0x7ff00000, RZ, 0xfc, !PT ;  /* 0x7ff000000d0db812 */ /* 0x000fe200078efcff */
[----:B------:R-:W-:Y:S06]  /*08d0*/  @!P2 BRA `(.L_x_17) ;  /* 0x000000000048a947 */ /* 0x000fec0003800000 */
[----:B------:R-:W-:Y:S01]  /*08e0*/  DADD R12, -RZ, |R6| ;  /* 0x00000000ff0c7229 */ /* 0x000fe20000000506 */
[----:B------:R-:W-:Y:S01]  /*08f0*/  BSSY.RECONVERGENT B1, `(.L_x_18) ;  /* 0x0000006000017945 */ /* 0x000fe20003800200 */
[----:B------:R-:W-:Y:S01]  /*0900*/  IMAD.MOV.U32 R28, RZ, RZ, R10 ;  /* 0x000000ffff1c7224 */ /* 0x000fe200078e000a */
[----:B------:R-:W-:Y:S01]  /*0910*/  MOV R0, 0x950 ;  /* 0x0000095000007802 */ /* 0x000fe20000000f00 */
[----:B------:R-:W-:-:S06]  /*0920*/  IMAD.MOV.U32 R5, RZ, RZ, R11 ;  /* 0x000000ffff057224 */ /* 0x000fcc00078e000b */
[----:B------:R-:W-:-:S07]  /*0930*/  IMAD.MOV.U32 R29, RZ, RZ, R13 ;  /* 0x000000ffff1d7224 */ /* 0x000fce00078e000d */
[----:B------:R-:W-:Y:S05]  /*0940*/  CALL.REL.NOINC `($_Z19switching_energy_swP7double2S0_S0_PcPdddddS2_i$__internal_accurate_pow) ;  /* 0x0000001000c07944 */ /* 0x000fea0003c00000 */
[----:B------:R-:W-:Y:S05]  /*0950*/  BSYNC.RECONVERGENT B1 ;  /* 0x0000000000017941 */ /* 0x000fea0003800200 */
.L_x_18:
[----:B------:R-:W0:Y:S01]  /*0960*/  FRND.F64.TRUNC R14, R10 ;  /* 0x0000000a000e7313 */ /* 0x000e22000030d800 */
[----:B------:R-:W-:Y:S01]  /*0970*/  DADD R16, -RZ, -R12 ;  /* 0x00000000ff107229 */ /* 0x000fe2000000090c */
[----:B------:R-:W-:-:S09]  /*0980*/  ISETP.GE.AND P2, PT, R7, RZ, PT ;  /* 0x000000ff0700720c */ /* 0x000fd20003f46270 */
[-C--:B------:R-:W-:Y:S02]  /*0990*/  FSEL R5, R16, R12.reuse, P1 ;  /* 0x0000000c10057208 */ /* 0x080fe40000800000 */
[-C--:B------:R-:W-:Y:S01]  /*09a0*/  FSEL R16, R17, R13.reuse, P1 ;  /* 0x0000000d11107208 */ /* 0x080fe20000800000 */
[----:B0-----:R-:W-:Y:S01]  /*09b0*/  DSETP.NEU.AND P0, PT, R10, R14, PT ;  /* 0x0000000e0a00722a */ /* 0x001fe20003f0d000 */
[----:B------:R-:W-:Y:S02]  /*09c0*/  FSEL R12, R5, R12, !P2 ;  /* 0x0000000c050c7208 */ /* 0x000fe40005000000 */
[----:B------:R-:W-:-:S11]  /*09d0*/  FSEL R13, R16, R13, !P2 ;  /* 0x0000000d100d7208 */ /* 0x000fd60005000000 */
[----:B------:R-:W-:Y:S02]  /*09e0*/  @P0 FSEL R12, R12, RZ, P2 ;  /* 0x000000ff0c0c0208 */ /* 0x000fe40001000000 */
[----:B------:R-:W-:-:S07]  /*09f0*/  @P0 FSEL R13, R13, -QNAN , P2 ;  /* 0xfff800000d0d0808 */ /* 0x000fce0001000000 */
.L_x_17:
[----:B------:R-:W-:Y:S05]  /*0a00*/  BSYNC.RECONVERGENT B0 ;  /* 0x0000000000007941 */ /* 0x000fea0003800200 */
.L_x_16:
[----:B------:R-:W-:Y:S01]  /*0a10*/  DADD R14, R6, R10 ;  /* 0x00000000060e7229 */ /* 0x000fe2000000000a */
[----:B------:R-:W-:Y:S09]  /*0a20*/  BSSY.RECONVERGENT B0, `(.L_x_19) ;  /* 0x000001c000007945 */ /* 0x000ff20003800200 */
[----:B------:R-:W-:-:S04]  /*0a30*/  LOP3.LUT R14, R15, 0x7ff00000, RZ, 0xc0, !PT ;  /* 0x7ff000000f0e7812 */ /* 0x000fc800078ec0ff */
[----:B------:R-:W-:-:S13]  /*0a40*/  ISETP.NE.AND P0, PT, R14, 0x7ff00000, PT ;  /* 0x7ff000000e00780c */ /* 0x000fda0003f05270 */
[----:B------:R-:W-:Y:S05]  /*0a50*/  @P0 BRA `(.L_x_20) ;  /* 0x0000000000600947 */ /* 0x000fea0003800000 */
[----:B------:R-:W-:-:S14]  /*0a60*/  DSETP.NAN.AND P0, PT, R6, R10, PT ;  /* 0x0000000a0600722a */ /* 0x000fdc0003f08000 */
[----:B------:R-:W-:Y:S01]  /*0a70*/  @P0 DADD R12, R6, R10 ;  /* 0x00000000060c0229 */ /* 0x000fe2000000000a */
[----:B------:R-:W-:Y:S10]  /*0a80*/  @P0 BRA `(.L_x_20) ;  /* 0x0000000000540947 */ /* 0x000ff40003800000 */
[----:B------:R-:W-:-:S14]  /*0a90*/  DSETP.NEU.AND P0, PT, |R10|, +INF , PT ;  /* 0x7ff000000a00742a */ /* 0x000fdc0003f0d200 */
[----:B------:R-:W-:Y:S05]  /*0aa0*/  @P0 BRA `(.L_x_21) ;  /* 0x0000000000200947 */ /* 0x000fea0003800000 */
[----:B------:R-:W-:Y:S01]  /*0ab0*/  ISETP.GE.AND P1, PT, R11, RZ, PT ;  /* 0x000000ff0b00720c */ /* 0x000fe20003f26270 */
[----:B------:R-:W-:-:S06]  /*0ac0*/  DSETP.GT.AND P0, PT, |R6|, 1, PT ;  /* 0x3ff000000600742a */ /* 0x000fcc0003f04200 */
[----:B------:R-:W-:Y:S01]  /*0ad0*/  SEL R12, RZ, 0x7ff00000, !P0 ;  /* 0x7ff00000ff0c7807 */ /* 0x000fe20004000000 */
[----:B------:R-:W-:-:S05]  /*0ae0*/  DSETP.NEU.AND P0, PT, R6, -1, PT ;  /* 0xbff000000600742a */ /* 0x000fca0003f0d000 */
[----:B------:R-:W-:-:S04]  /*0af0*/  @!P1 LOP3.LUT R12, R12, 0x7ff00000, RZ, 0x3c, !PT ;  /* 0x7ff000000c0c9812 */ /* 0x000fc800078e3cff */
[----:B------:R-:W-:Y:S01]  /*0b00*/  SEL R13, R12, 0x3ff00000, P0 ;  /* 0x3ff000000c0d7807 */ /* 0x000fe20000000000 */
[----:B------:R-:W-:Y:S01]  /*0b10*/  IMAD.MOV.U32 R12, RZ, RZ, RZ ;  /* 0x000000ffff0c7224 */ /* 0x000fe200078e00ff */
[----:B------:R-:W-:Y:S06]  /*0b20*/  BRA `(.L_x_20) ;  /* 0x00000000002c7947 */ /* 0x000fec0003800000 */
.L_x_21:
[----:B------:R-:W-:-:S14]  /*0b30*/  DSETP.NEU.AND P0, PT, |R6|, +INF , PT ;  /* 0x7ff000000600742a */ /* 0x000fdc0003f0d200 */
[----:B------:R-:W-:Y:S05]  /*0b40*/  @P0 BRA `(.L_x_20) ;  /* 0x0000000000240947 */ /* 0x000fea0003800000 */
[C---:B------:R-:W-:Y:S01]  /*0b50*/  ISETP.GE.AND P0, PT, R11.reuse, RZ, PT ;  /* 0x000000ff0b00720c */ /* 0x040fe20003f06270 */
[----:B------:R-:W-:Y:S01]  /*0b60*/  IMAD.MOV.U32 R12, RZ, RZ, RZ ;  /* 0x000000ffff0c7224 */ /* 0x000fe200078e00ff */
[----:B------:R-:W-:Y:S02]  /*0b70*/  LOP3.LUT R0, R11, 0x7fffffff, RZ, 0xc0, !PT ;  /* 0x7fffffff0b007812 */ /* 0x000fe400078ec0ff */
[----:B------:R-:W-:Y:S02]  /*0b80*/  SEL R13, RZ, 0x7ff00000, !P0 ;  /* 0x7ff00000ff0d7807 */ /* 0x000fe40004000000 */
[----:B------:R-:W-:Y:S02]  /*0b90*/  ISETP.GE.AND P2, PT, R7, RZ, PT ;  /* 0x000000ff0700720c */ /* 0x000fe40003f46270 */
[----:B------:R-:W-:Y:S01]  /*0ba0*/  ISETP.NE.AND P0, PT, R0, 0x3fe00000, PT ;  /* 0x3fe000000000780c */ /* 0x000fe20003f05270 */
[----:B------:R-:W-:-:S05]  /*0bb0*/  VIADD R0, R13, 0x80000000 ;  /* 0x800000000d007836 */ /* 0x000fca0000000000 */
[----:B------:R-:W-:-:S05]  /*0bc0*/  SEL R0, R0, R13, P0 ;  /* 0x0000000d00007207 */ /* 0x000fca0000000000 */
[----:B------:R-:W-:-:S07]  /*0bd0*/  @!P2 SEL R13, R0, R13, P1 ;  /* 0x0000000d000da207 */ /* 0x000fce0000800000 */
.L_x_20:
[----:B------:R-:W-:Y:S05]  /*0be0*/  BSYNC.RECONVERGENT B0 ;  /* 0x0000000000007941 */ /* 0x000fea0003800200 */
.L_x_19:
[----:B------:R-:W-:Y:S01]  /*0bf0*/  DADD R28, -RZ, |R8| ;  /* 0x00000000ff1c7229 */ /* 0x000fe20000000508 */
[----:B------:R-:W-:Y:S01]  /*0c00*/  BSSY.RECONVERGENT B0, `(.L_x_22) ;  /* 0x000000c000007945 */ /* 0x000fe20003800200 */
[----:B------:R-:W-:Y:S01]  /*0c10*/  DSETP.NEU.AND P0, PT, R6, 1, PT ;  /* 0x3ff000000600742a */ /* 0x000fe20003f0d000 */
[----:B------:R-:W-:Y:S01]  /*0c20*/  IMAD.MOV.U32 R5, RZ, RZ, 0x40000000 ;  /* 0x40000000ff057424 */ /* 0x000fe200078e00ff */
[----:B------:R-:W-:Y:S01]  /*0c30*/  DSETP.NEU.AND P1, PT, R10, RZ, PT ;  /* 0x000000ff0a00722a */ /* 0x000fe20003f2d000 */
[----:B------:R-:W-:-:S03]  /*0c40*/  MOV R0, 0xcc0 ;  /* 0x00000cc000007802 */ /* 0x000fc60000000f00 */
[----:B------:R-:W-:Y:S02]  /*0c50*/  FSEL R6, R12, RZ, P0 ;  /* 0x000000ff0c067208 */ /* 0x000fe40000000000 */
[----:B------:R-:W-:Y:S01]  /*0c60*/  FSEL R13, R13, 1.875, P0 ;  /* 0x3ff000000d0d7808 */ /* 0x000fe20000000000 */
[----:B------:R-:W-:Y:S01]  /*0c70*/  IMAD.MOV.U32 R12, RZ, RZ, R28 ;  /* 0x000000ffff0c7224 */ /* 0x000fe200078e001c */
[----:B------:R-:W-:Y:S01]  /*0c80*/  FSEL R6, R6, RZ, P1 ;  /* 0x000000ff06067208 */ /* 0x000fe20000800000 */
[----:B------:R-:W-:Y:S01]  /*0c90*/  IMAD.MOV.U32 R28, RZ, RZ, RZ ;  /* 0x000000ffff1c7224 */ /* 0x000fe200078e00ff */
[----:B------:R-:W-:-:S07]  /*0ca0*/  FSEL R7, R13, 1.875, P1 ;  /* 0x3ff000000d077808 */ /* 0x000fce0000800000 */
[----:B------:R-:W-:Y:S05]  /*0cb0*/  CALL.REL.NOINC `($_Z19switching_energy_swP7double2S0_S0_PcPdddddS2_i$__internal_accurate_pow) ;  /* 0x0000000c00e47944 */ /* 0x000fea0003c00000 */
[----:B------:R-:W-:Y:S05]  /*0cc0*/  BSYNC.RECONVERGENT B0 ;  /* 0x0000000000007941 */ /* 0x000fea0003800200 */
.L_x_22:
        /* <DEDUP_REMOVED lines=10> */
[----:B------:R-:W-:-:S06]  /*0d70*/  VIADD R10, R0, 0x300402 ;  /* 0x00300402000a7836 */ /* 0x000fcc0000000000 */
        /* <DEDUP_REMOVED lines=11> */
.L_x_24:
[----:B------:R-:W-:Y:S05]  /*0e30*/  BSYNC.RECONVERGENT B0 ;  /* 0x0000000000007941 */ /* 0x000fea0003800200 */
.L_x_23:
[----:B------:R-:W-:Y:S01]  /*0e40*/  FSETP.GEU.AND P1, PT, |R10|, 5.8789094863358348022e-39, PT ;  /* 0x004004020a00780b */ /* 0x000fe20003f2e200 */
[----:B------:R-:W-:Y:S01]  /*0e50*/  DFMA R10, R16, R14, R16 ;  /* 0x0000000e100a722b */ /* 0x000fe20000000010 */
[----:B------:R-:W-:Y:S02]  /*0e60*/  FSEL R8, R12, RZ, P0 ;  /* 0x000000ff0c087208 */ /* 0x000fe40000000000 */
[----:B------:R-:W-:-:S09]  /*0e70*/  FSEL R9, R13, 1.875, P0 ;  /* 0x3ff000000d097808 */ /* 0x000fd20000000000 */
[----:B------:R-:W-:Y:S05]  /*0e80*/  @P1 BRA `(.L_x_25) ;  /* 0x0000000000201947 */ /* 0x000fea0003800000 */
        /* <DEDUP_REMOVED lines=8> */
.L_x_25:
        /* <DEDUP_REMOVED lines=24> */
.L_x_28:
        /* <DEDUP_REMOVED lines=10> */
.L_x_27:
[----:B------:R-:W-:Y:S05]  /*1130*/  BSYNC.RECONVERGENT B0 ;  /* 0x0000000000007941 */ /* 0x000fea0003800200 */
.L_x_26:
        /* <DEDUP_REMOVED lines=18> */
.L_x_31:
        /* <DEDUP_REMOVED lines=11> */
.L_x_30:
[----:B------:R-:W-:Y:S05]  /*1310*/  BSYNC.RECONVERGENT B0 ;  /* 0x0000000000007941 */ /* 0x000fea0003800200 */
.L_x_29:
[----:B------:R-:W-:Y:S01]  /*1320*/  DSETP.NEU.AND P0, PT, R8, 1, PT ;  /* 0x3ff000000800742a */ /* 0x000fe20003f0d000 */
[----:B------:R-:W-:Y:S01]  /*1330*/  UMOV UR6, 0x41c4df1a ;  /* 0x41c4df1a00067882 */ /* 0x000fe20000000000 */
[----:B------:R-:W-:Y:S01]  /*1340*/  DSETP.NEU.AND P1, PT, R10, RZ, PT ;  /* 0x000000ff0a00722a */ /* 0x000fe20003f2d000 */
[----:B------:R-:W-:Y:S01]  /*1350*/  UMOV UR7, 0x3daa6366 ;  /* 0x3daa636600077882 */ /* 0x000fe20000000000 */
[----:B------:R-:W0:Y:S02]  /*1360*/  LDC.64 R10, c[0x0][0x3a0] ;  /* 0x0000e800ff0a7b82 */ /* 0x000e240000000a00 */
[----:B------:R-:W-:Y:S02]  /*1370*/  FSEL R8, R12, RZ, P0 ;  /* 0x000000ff0c087208 */ /* 0x000fe40000000000 */
[----:B------:R-:W-:Y:S01]  /*1380*/  FSEL R12, R13, 1.875, P0 ;  /* 0x3ff000000d0c7808 */ /* 0x000fe20000000000 */
[----:B------:R-:W-:Y:S01]  /*1390*/  DSETP.GE.AND P0, PT, R2, -UR6, PT ;  /* 0x8000000602007e2a */ /* 0x000fe2000bf06000 */
[----:B------:R-:W-:-:S02]  /*13a0*/  FSEL R8, R8, RZ, P1 ;  /* 0x000000ff08087208 */ /* 0x000fc40000800000 */
[----:B------:R-:W-:-:S06]  /*13b0*/  FSEL R9, R12, 1.875, P1 ;  /* 0x3ff000000c097808 */ /* 0x000fcc0000800000 */
[----:B------:R-:W-:-:S08]  /*13c0*/  DADD R6, R6, R8 ;  /* 0x0000000006067229 */ /* 0x000fd00000000008 */
[----:B------:R-:W-:Y:S01]  /*13d0*/  DADD R6, R6, -1 ;  /* 0xbff0000006067429 */ /* 0x000fe20000000000 */
[----:B0-----:R-:W-:-:S07]  /*13e0*/  IMAD.WIDE R4, R4, 0x8, R10 ;  /* 0x0000000804047825 */ /* 0x001fce00078e020a */
[----:B------:R-:W-:-:S10]  /*13f0*/  DADD R8, -RZ, -|R6| ;  /* 0x00000000ff087229 */ /* 0x000fd40000000d06 */
[----:B------:R-:W-:Y:S02]  /*1400*/  FSEL R2, R6, R8, !P0 ;  /* 0x0000000806027208 */ /* 0x000fe40004000000 */
[----:B------:R-:W-:-:S05]  /*1410*/  FSEL R3, R7, R9, !P0 ;  /* 0x0000000907037208 */ /* 0x000fca0004000000 */
[----:B------:R-:W-:Y:S01]  /*1420*/  STG.E.64 desc[UR4][R4.64], R2 ;  /* 0x0000000204007986 */ /* 0x000fe2000c101b04 */
[----:B------:R-:W-:Y:S05]  /*1430*/  EXIT ;  /* 0x000000000000794d */ /* 0x000fea0003800000 */
        .weak           $__internal_0_$__cuda_sm20_dblrcp_rn_slowpath_v3
        .type           $__internal_0_$__cuda_sm20_dblrcp_rn_slowpath_v3,@function
        .size           $__internal_0_$__cuda_sm20_dblrcp_rn_slowpath_v3,($__internal_1_$__cuda_sm20_div_rn_f64_full - $__internal_0_$__cuda_sm20_dblrcp_rn_slowpath_v3)
$__internal_0_$__cuda_sm20_dblrcp_rn_slowpath_v3:
[----:B------:R-:W-:-:S14]  /*1440*/  DSETP.GTU.AND P0, PT, |R10|, +INF , PT ;  /* 0x7ff000000a00742a */ /* 0x000fdc0003f0c200 */
[----:B------:R-:W-:Y:S05]  /*1450*/  @P0 BRA `(.L_x_32) ;  /* 0x00000000007c0947 */ /* 0x000fea0003800000 */
[----:B------:R-:W-:-:S05]  /*1460*/  LOP3.LUT R15, R11, 0x7fffffff, RZ, 0xc0, !PT ;  /* 0x7fffffff0b0f7812 */ /* 0x000fca00078ec0ff */
[----:B------:R-:W-:-:S05]  /*1470*/  VIADD R5, R15, 0xffffffff ;  /* 0xffffffff0f057836 */ /* 0x000fca0000000000 */
[----:B------:R-:W-:-:S13]  /*1480*/  ISETP.GE.U32.AND P0, PT, R5, 0x7fefffff, PT ;  /* 0x7fefffff0500780c */ /* 0x000fda0003f06070 */
[----:B------:R-:W-:Y:S01]  /*1490*/  @P0 LOP3.LUT R13, R11, 0x7ff00000, RZ, 0x3c, !PT ;  /* 0x7ff000000b0d0812 */ /* 0x000fe200078e3cff */
[----:B------:R-:W-:Y:S01]  /*14a0*/  @P0 IMAD.MOV.U32 R12, RZ, RZ, RZ ;  /* 0x000000ffff0c0224 */ /* 0x000fe200078e00ff */
[----:B------:R-:W-:Y:S06]  /*14b0*/  @P0 BRA `(.L_x_33) ;  /* 0x00000000006c0947 */ /* 0x000fec0003800000 */
[----:B------:R-:W-:-:S13]  /*14c0*/  ISETP.GE.U32.AND P0, PT, R15, 0x1000001, PT ;  /* 0x010000010f00780c */ /* 0x000fda0003f06070 */
[----:B------:R-:W-:Y:S05]  /*14d0*/  @!P0 BRA `(.L_x_34) ;  /* 0x0000000000348947 */ /* 0x000fea0003800000 */
[----:B------:R-:W-:Y:S02]  /*14e0*/  VIADD R13, R11, 0xc0200000 ;  /* 0xc02000000b0d7836 */ /* 0x000fe40000000000 */
[----:B------:R-:W-:Y:S02]  /*14f0*/  IMAD.MOV.U32 R12, RZ, RZ, R10 ;  /* 0x000000ffff0c7224 */ /* 0x000fe400078e000a */
[----:B------:R-:W0:Y:S04]  /*1500*/  MUFU.RCP64H R15, R13 ;  /* 0x0000000d000f7308 */ /* 0x000e280000001800 */
[----:B0-----:R-:W-:-:S08]  /*1510*/  DFMA R16, -R12, R14, 1 ;  /* 0x3ff000000c10742b */ /* 0x001fd0000000010e */
[----:B------:R-:W-:-:S08]  /*1520*/  DFMA R16, R16, R16, R16 ;  /* 0x000000101010722b */ /* 0x000fd00000000010 */
[----:B------:R-:W-:-:S08]  /*1530*/  DFMA R16, R14, R16, R14 ;  /* 0x000000100e10722b */ /* 0x000fd0000000000e */
[----:B------:R-:W-:-:S08]  /*1540*/  DFMA R14, -R12, R16, 1 ;  /* 0x3ff000000c0e742b */ /* 0x000fd00000000110 */
[----:B------:R-:W-:-:S08]  /*1550*/  DFMA R14, R16, R14, R16 ;  /* 0x0000000e100e722b */ /* 0x000fd00000000010 */
[----:B------:R-:W-:-:S08]  /*1560*/  DMUL R14, R14, 2.2250738585072013831e-308 ;  /* 0x001000000e0e7828 */ /* 0x000fd00000000000 */
[----:B------:R-:W-:-:S08]  /*1570*/  DFMA R10, -R10, R14, 1 ;  /* 0x3ff000000a0a742b */ /* 0x000fd0000000010e */
[----:B------:R-:W-:-:S08]  /*1580*/  DFMA R10, R10, R10, R10 ;  /* 0x0000000a0a0a722b */ /* 0x000fd0000000000a */
[----:B------:R-:W-:Y:S01]  /*1590*/  DFMA R12, R14, R10, R14 ;  /* 0x0000000a0e0c722b */ /* 0x000fe2000000000e */
[----:B------:R-:W-:Y:S10]  /*15a0*/  BRA `(.L_x_33) ;  /* 0x0000000000307947 */ /* 0x000ff40003800000 */
.L_x_34:
[----:B------:R-:W-:Y:S01]  /*15b0*/  DMUL R10, R10, 8.11296384146066816958e+31 ;  /* 0x469000000a0a7828 */ /* 0x000fe20000000000 */
[----:B------:R-:W-:-:S05]  /*15c0*/  IMAD.MOV.U32 R12, RZ, RZ, R14 ;  /* 0x000000ffff0c7224 */ /* 0x000fca00078e000e */
[----:B------:R-:W0:Y:S02]  /*15d0*/  MUFU.RCP64H R13, R11 ;  /* 0x0000000b000d7308 */ /* 0x000e240000001800 */
[----:B0-----:R-:W-:-:S08]  /*15e0*/  DFMA R14, -R10, R12, 1 ;  /* 0x3ff000000a0e742b */ /* 0x001fd0000000010c */
[----:B------:R-:W-:-:S08]  /*15f0*/  DFMA R14, R14, R14, R14 ;  /* 0x0000000e0e0e722b */ /* 0x000fd0000000000e */
[----:B------:R-:W-:-:S08]  /*1600*/  DFMA R14, R12, R14, R12 ;  /* 0x0000000e0c0e722b */ /* 0x000fd0000000000c */
[----:B------:R-:W-:-:S08]  /*1610*/  DFMA R12, -R10, R14, 1 ;  /* 0x3ff000000a0c742b */ /* 0x000fd0000000010e */
[----:B------:R-:W-:-:S08]  /*1620*/  DFMA R12, R14, R12, R14 ;  /* 0x0000000c0e0c722b */ /* 0x000fd0000000000e */
[----:B------:R-:W-:Y:S01]  /*1630*/  DMUL R12, R12, 8.11296384146066816958e+31 ;  /* 0x469000000c0c7828 */ /* 0x000fe20000000000 */
[----:B------:R-:W-:Y:S10]  /*1640*/  BRA `(.L_x_33) ;  /* 0x0000000000087947 */ /* 0x000ff40003800000 */
.L_x_32:
[----:B------:R-:W-:Y:S01]  /*1650*/  LOP3.LUT R13, R11, 0x80000, RZ, 0xfc, !PT ;  /* 0x000800000b0d7812 */ /* 0x000fe200078efcff */
[----:B------:R-:W-:-:S07]  /*1660*/  IMAD.MOV.U32 R12, RZ, RZ, R10 ;  /* 0x000000ffff0c7224 */ /* 0x000fce00078e000a */
.L_x_33:
[----:B------:R-:W-:Y:S02]  /*1670*/  IMAD.MOV.U32 R10, RZ, RZ, R0 ;  /* 0x000000ffff0a7224 */ /* 0x000fe400078e0000 */
[----:B------:R-:W-:-:S04]  /*1680*/  IMAD.MOV.U32 R11, RZ, RZ, 0x0 ;  /* 0x00000000ff0b7424 */ /* 0x000fc800078e00ff */
[----:B------:R-:W-:Y:S05]  /*1690*/  RET.REL.NODEC R10 `(_Z19switching_energy_swP7double2S0_S0_PcPdddddS2_i) ;  /* 0xffffffe80a587950 */ /* 0x000fea0003c3ffff */
        .weak           $__internal_1_$__cuda_sm20_div_rn_f64_full
        .type           $__internal_1_$__cuda_sm20_div_rn_f64_full,@function
        .size           $__internal_1_$__cuda_sm20_div_rn_f64_full,($_Z19switching_energy_swP7double2S0_S0_PcPdddddS2_i$__internal_accurate_pow - $__internal_1_$__cuda_sm20_div_rn_f64_full)
$__internal_1_$__cuda_sm20_div_rn_f64_full:
[----:B------:R-:W-:Y:S01]  /*16a0*/  FSETP.GEU.AND P2, PT, |R13|, 1.469367938527859385e-39, PT ;  /* 0x001000000d00780b */ /* 0x000fe20003f4e200 */
[----:B------:R-:W-:Y:S01]  /*16b0*/  IMAD.MOV.U32 R8, RZ, RZ, R30 ;  /* 0x000000ffff087224 */ /* 0x000fe200078e001e */
[C---:B------:R-:W-:Y:S01]  /*16c0*/  FSETP.GEU.AND P0, PT, |R9|.reuse, 1.469367938527859385e-39, PT ;  /* 0x001000000900780b */ /* 0x040fe20003f0e200 */
[----:B------:R-:W-:Y:S01]  /*16d0*/  IMAD.MOV.U32 R28, RZ, RZ, 0x1ca00000 ;  /* 0x1ca00000ff1c7424 */ /* 0x000fe200078e00ff */
[----:B------:R-:W-:Y:S01]  /*16e0*/  LOP3.LUT R31, R9, 0x800fffff, RZ, 0xc0, !PT ;  /* 0x800fffff091f7812 */ /* 0x000fe200078ec0ff */
[----:B------:R-:W-:Y:S01]  /*16f0*/  IMAD.MOV.U32 R22, RZ, RZ, 0x1 ;  /* 0x00000001ff167424 */ /* 0x000fe200078e00ff */
[----:B------:R-:W-:Y:S01]  /*1700*/  LOP3.LUT R5, R13, 0x7ff00000, RZ, 0xc0, !PT ;  /* 0x7ff000000d057812 */ /* 0x000fe200078ec0ff */
[----:B------:R-:W-:Y:S01]  /*1710*/  BSSY.RECONVERGENT B1, `(.L_x_35) ;  /* 0x0000050000017945 */ /* 0x000fe20003800200 */
[----:B------:R-:W-:Y:S02]  /*1720*/  LOP3.LUT R31, R31, 0x3ff00000, RZ, 0xfc, !PT ;  /* 0x3ff000001f1f7812 */ /* 0x000fe400078efcff */
[----:B------:R-:W-:-:S03]  /*1730*/  LOP3.LUT R29, R9, 0x7ff00000, RZ, 0xc0, !PT ;  /* 0x7ff00000091d7812 */ /* 0x000fc600078ec0ff */
[----:B------:R-:W-:Y:S01]  /*1740*/  @!P2 LOP3.LUT R16, R9, 0x7ff00000, RZ, 0xc0, !PT ;  /* 0x7ff000000910a812 */ /* 0x000fe200078ec0ff */
[----:B------:R-:W-:Y:S01]  /*1750*/  @!P2 IMAD.MOV.U32 R24, RZ, RZ, RZ ;  /* 0x000000ffff18a224 */ /* 0x000fe200078e00ff */
[----:B------:R-:W-:Y:S01]  /*1760*/  @!P0 DMUL R30, R8, 8.98846567431157953865e+307 ;  /* 0x7fe00000081e8828 */ /* 0x000fe20000000000 */
[C---:B------:R-:W-:Y:S02]  /*1770*/  ISETP.GE.U32.AND P1, PT, R5.reuse, R29, PT ;  /* 0x0000001d0500720c */ /* 0x040fe40003f26070 */
[----:B------:R-:W-:Y:S01]  /*1780*/  @!P2 ISETP.GE.U32.AND P3, PT, R5, R16, PT ;  /* 0x000000100500a20c */ /* 0x000fe20003f66070 */
[----:B------:R-:W-:Y:S01]  /*1790*/  IMAD.MOV.U32 R16, RZ, RZ, R12 ;  /* 0x000000ffff107224 */ /* 0x000fe200078e000c */
[C---:B------:R-:W-:Y:S01]  /*17a0*/  SEL R17, R28.reuse, 0x63400000, !P1 ;  /* 0x634000001c117807 */ /* 0x040fe20004800000 */
[----:B------:R-:W0:Y:S01]  /*17b0*/  MUFU.RCP64H R23, R31 ;  /* 0x0000001f00177308 */ /* 0x000e220000001800 */
[----:B------:R-:W-:Y:S02]  /*17c0*/  @!P2 SEL R25, R28, 0x63400000, !P3 ;  /* 0x634000001c19a807 */ /* 0x000fe40005800000 */
[----:B------:R-:W-:-:S02]  /*17d0*/  LOP3.LUT R17, R17, 0x800fffff, R13, 0xf8, !PT ;  /* 0x800fffff11117812 */ /* 0x000fc400078ef80d */
[----:B------:R-:W-:Y:S02]  /*17e0*/  @!P2 LOP3.LUT R25, R25, 0x80000000, R13, 0xf8, !PT ;  /* 0x800000001919a812 */ /* 0x000fe400078ef80d */
[----:B------:R-:W-:Y:S02]  /*17f0*/  @!P0 LOP3.LUT R29, R31, 0x7ff00000, RZ, 0xc0, !PT ;  /* 0x7ff000001f1d8812 */ /* 0x000fe400078ec0ff */
[----:B------:R-:W-:-:S06]  /*1800*/  @!P2 LOP3.LUT R25, R25, 0x100000, RZ, 0xfc, !PT ;  /* 0x001000001919a812 */ /* 0x000fcc00078efcff */
[----:B------:R-:W-:Y:S02]  /*1810*/  @!P2 DFMA R16, R16, 2, -R24 ;  /* 0x400000001010a82b */ /* 0x000fe40000000818 */
[----:B0-----:R-:W-:-:S08]  /*1820*/  DFMA R24, R22, -R30, 1 ;  /* 0x3ff000001618742b */ /* 0x001fd0000000081e */
[----:B------:R-:W-:-:S08]  /*1830*/  DFMA R24, R24, R24, R24 ;  /* 0x000000181818722b */ /* 0x000fd00000000018 */
[----:B------:R-:W-:-:S08]  /*1840*/  DFMA R24, R22, R24, R22 ;  /* 0x000000181618722b */ /* 0x000fd00000000016 */
[----:B------:R-:W-:-:S08]  /*1850*/  DFMA R22, R24, -R30, 1 ;  /* 0x3ff000001816742b */ /* 0x000fd0000000081e */
[----:B------:R-:W-:-:S08]  /*1860*/  DFMA R22, R24, R22, R24 ;  /* 0x000000161816722b */ /* 0x000fd00000000018 */
[----:B------:R-:W-:-:S08]  /*1870*/  DMUL R24, R22, R16 ;  /* 0x0000001016187228 */ /* 0x000fd00000000000 */
[----:B------:R-:W-:-:S08]  /*1880*/  DFMA R26, R24, -R30, R16 ;  /* 0x8000001e181a722b */ /* 0x000fd00000000010 */
[----:B------:R-:W-:Y:S01]  /*1890*/  DFMA R26, R22, R26, R24 ;  /* 0x0000001a161a722b */ /* 0x000fe20000000018 */
[----:B------:R-:W-:Y:S01]  /*18a0*/  IMAD.MOV.U32 R22, RZ, RZ, R5 ;  /* 0x000000ffff167224 */ /* 0x000fe200078e0005 */
[----:B------:R-:W-:-:S05]  /*18b0*/  @!P2 LOP3.LUT R22, R17, 0x7ff00000, RZ, 0xc0, !PT ;  /* 0x7ff000001116a812 */ /* 0x000fca00078ec0ff */
[----:B------:R-:W-:-:S05]  /*18c0*/  VIADD R23, R22, 0xffffffff ;  /* 0xffffffff16177836 */ /* 0x000fca0000000000 */
[----:B------:R-:W-:Y:S01]  /*18d0*/  ISETP.GT.U32.AND P0, PT, R23, 0x7feffffe, PT ;  /* 0x7feffffe1700780c */ /* 0x000fe20003f04070 */
[----:B------:R-:W-:-:S05]  /*18e0*/  VIADD R23, R29, 0xffffffff ;  /* 0xffffffff1d177836 */ /* 0x000fca0000000000 */
[----:B------:R-:W-:-:S13]  /*18f0*/  ISETP.GT.U32.OR P0, PT, R23, 0x7feffffe, P0 ;  /* 0x7feffffe1700780c */ /* 0x000fda0000704470 */
[----:B------:R-:W-:Y:S05]  /*1900*/  @P0 BRA `(.L_x_36) ;  /* 0x00000000006c0947 */ /* 0x000fea0003800000 */
[----:B------:R-:W-:-:S04]  /*1910*/  LOP3.LUT R22, R9, 0x7ff00000, RZ, 0xc0, !PT ;  /* 0x7ff0000009167812 */ /* 0x000fc800078ec0ff */
[CC--:B------:R-:W-:Y:S02]  /*1920*/  VIADDMNMX R12, R5.reuse, -R22.reuse, 0xb9600000, !PT ;  /* 0xb9600000050c7446 */ /* 0x0c0fe40007800916 */
[----:B------:R-:W-:Y:S02]  /*1930*/  ISETP.GE.U32.AND P0, PT, R5, R22, PT ;  /* 0x000000160500720c */ /* 0x000fe40003f06070 */
[----:B------:R-:W-:Y:S01]  /*1940*/  VIMNMX R5, PT, PT, R12, 0x46a00000, PT ;  /* 0x46a000000c057848 */ /* 0x000fe20003fe0100 */
[----:B------:R-:W-:Y:S01]  /*1950*/  IMAD.MOV.U32 R12, RZ, RZ, RZ ;  /* 0x000000ffff0c7224 */ /* 0x000fe200078e00ff */
[----:B------:R-:W-:-:S05]  /*1960*/  SEL R28, R28, 0x63400000, !P0 ;  /* 0x634000001c1c7807 */ /* 0x000fca0004000000 */
[----:B------:R-:W-:-:S04]  /*1970*/  IMAD.IADD R5, R5, 0x1, -R28 ;  /* 0x0000000105057824 */ /* 0x000fc800078e0a1c */
[----:B------:R-:W-:-:S06]  /*1980*/  VIADD R13, R5, 0x7fe00000 ;  /* 0x7fe00000050d7836 */ /* 0x000fcc0000000000 */
[----:B------:R-:W-:-:S10]  /*1990*/  DMUL R24, R26, R12 ;  /* 0x0000000c1a187228 */ /* 0x000fd40000000000 */
[----:B------:R-:W-:-:S13]  /*19a0*/  FSETP.GTU.AND P0, PT, |R25|, 1.469367938527859385e-39, PT ;  /* 0x001000001900780b */ /* 0x000fda0003f0c200 */
[----:B------:R-:W-:Y:S05]  /*19b0*/  @P0 BRA `(.L_x_37) ;  /* 0x0000000000940947 */ /* 0x000fea0003800000 */
[----:B------:R-:W-:-:S06]  /*19c0*/  DFMA R16, R26, -R30, R16 ;  /* 0x8000001e1a10722b */ /* 0x000fcc0000000010 */
[----:B------:R-:W-:-:S04]  /*19d0*/  IMAD.MOV.U32 R16, RZ, RZ, RZ ;  /* 0x000000ffff107224 */ /* 0x000fc800078e00ff */
[C---:B------:R-:W-:Y:S02]  /*19e0*/  FSETP.NEU.AND P0, PT, R17.reuse, RZ, PT ;  /* 0x000000ff1100720b */ /* 0x040fe40003f0d000 */
[----:B------:R-:W-:-:S04]  /*19f0*/  LOP3.LUT R9, R17, 0x80000000, R9, 0x48, !PT ;  /* 0x8000000011097812 */ /* 0x000fc800078e4809 */
[----:B------:R-:W-:-:S07]  /*1a00*/  LOP3.LUT R17, R9, R13, RZ, 0xfc, !PT ;  /* 0x0000000d09117212 */ /* 0x000fce00078efcff */
[----:B------:R-:W-:Y:S05]  /*1a10*/  @!P0 BRA `(.L_x_37) ;  /* 0x00000000007c8947 */ /* 0x000fea0003800000 */
[----:B------:R-:W-:Y:S01]  /*1a20*/  IMAD.MOV R13, RZ, RZ, -R5 ;  /* 0x000000ffff0d7224 */ /* 0x000fe200078e0a05 */
[----:B------:R-:W-:Y:S01]  /*1a30*/  DMUL.RP R16, R26, R16 ;  /* 0x000000101a107228 */ /* 0x000fe20000008000 */
[----:B------:R-:W-:Y:S01]  /*1a40*/  IMAD.MOV.U32 R12, RZ, RZ, RZ ;  /* 0x000000ffff0c7224 */ /* 0x000fe200078e00ff */
[----:B------:R-:W-:-:S05]  /*1a50*/  IADD3 R5, PT, PT, -R5, -0x43300000, RZ ;  /* 0xbcd0000005057810 */ /* 0x000fca0007ffe1ff */
[----:B------:R-:W-:-:S03]  /*1a60*/  DFMA R12, R24, -R12, R26 ;  /* 0x8000000c180c722b */ /* 0x000fc6000000001a */
[----:B------:R-:W-:-:S07]  /*1a70*/  LOP3.LUT R9, R17, R9, RZ, 0x3c, !PT ;  /* 0x0000000911097212 */ /* 0x000fce00078e3cff */
[----:B------:R-:W-:-:S04]  /*1a80*/  FSETP.NEU.AND P0, PT, |R13|, R5, PT ;  /* 0x000000050d00720b */ /* 0x000fc80003f0d200 */
[----:B------:R-:W-:Y:S02]  /*1a90*/  FSEL R24, R16, R24, !P0 ;  /* 0x0000001810187208 */ /* 0x000fe40004000000 */
[----:B------:R-:W-:Y:S01]  /*1aa0*/  FSEL R25, R9, R25, !P0 ;  /* 0x0000001909197208 */ /* 0x000fe20004000000 */
[----:B------:R-:W-:Y:S06]  /*1ab0*/  BRA `(.L_x_37) ;  /* 0x0000000000547947 */ /* 0x000fec0003800000 */
.L_x_36:
[----:B------:R-:W-:-:S14]  /*1ac0*/  DSETP.NAN.AND P0, PT, R12, R12, PT ;  /* 0x0000000c0c00722a */ /* 0x000fdc0003f08000 */
[----:B------:R-:W-:Y:S05]  /*1ad0*/  @P0 BRA `(.L_x_38) ;  /* 0x0000000000440947 */ /* 0x000fea0003800000 */
[----:B------:R-:W-:-:S14]  /*1ae0*/  DSETP.NAN.AND P0, PT, R8, R8, PT ;  /* 0x000000080800722a */ /* 0x000fdc0003f08000 */
[----:B------:R-:W-:Y:S05]  /*1af0*/  @P0 BRA `(.L_x_39) ;  /* 0x0000000000300947 */ /* 0x000fea0003800000 */
[----:B------:R-:W-:Y:S01]  /*1b00*/  ISETP.NE.AND P0, PT, R22, R29, PT ;  /* 0x0000001d1600720c */ /* 0x000fe20003f05270 */
[----:B------:R-:W-:Y:S02]  /*1b10*/  IMAD.MOV.U32 R24, RZ, RZ, 0x0 ;  /* 0x00000000ff187424 */ /* 0x000fe400078e00ff */
[----:B------:R-:W-:-:S10]  /*1b20*/  IMAD.MOV.U32 R25, RZ, RZ, -0x80000 ;  /* 0xfff80000ff197424 */ /* 0x000fd400078e00ff */
[----:B------:R-:W-:Y:S05]  /*1b30*/  @!P0 BRA `(.L_x_37) ;  /* 0x0000000000348947 */ /* 0x000fea0003800000 */
[----:B------:R-:W-:Y:S02]  /*1b40*/  ISETP.NE.AND P0, PT, R22, 0x7ff00000, PT ;  /* 0x7ff000001600780c */ /* 0x000fe40003f05270 */
[----:B------:R-:W-:Y:S02]  /*1b50*/  LOP3.LUT R25, R13, 0x80000000, R9, 0x48, !PT ;  /* 0x800000000d197812 */ /* 0x000fe400078e4809 */
[----:B------:R-:W-:-:S13]  /*1b60*/  ISETP.EQ.OR P0, PT, R29, RZ, !P0 ;  /* 0x000000ff1d00720c */ /* 0x000fda0004702670 */
[----:B------:R-:W-:Y:S01]  /*1b70*/  @P0 LOP3.LUT R5, R25, 0x7ff00000, RZ, 0xfc, !PT ;  /* 0x7ff0000019050812 */ /* 0x000fe200078efcff */
[----:B------:R-:W-:Y:S02]  /*1b80*/  @!P0 IMAD.MOV.U32 R24, RZ, RZ, RZ ;  /* 0x000000ffff188224 */ /* 0x000fe400078e00ff */
[----:B------:R-:W-:Y:S02]  /*1b90*/  @P0 IMAD.MOV.U32 R24, RZ, RZ, RZ ;  /* 0x000000ffff180224 */ /* 0x000fe400078e00ff */
[----:B------:R-:W-:Y:S01]  /*1ba0*/  @P0 IMAD.MOV.U32 R25, RZ, RZ, R5 ;  /* 0x000000ffff190224 */ /* 0x000fe200078e0005 */
[----:B------:R-:W-:Y:S06]  /*1bb0*/  BRA `(.L_x_37) ;  /* 0x0000000000147947 */ /* 0x000fec0003800000 */
.L_x_39:
[----:B------:R-:W-:Y:S01]  /*1bc0*/  LOP3.LUT R25, R9, 0x80000, RZ, 0xfc, !PT ;  /* 0x0008000009197812 */ /* 0x000fe200078efcff */
[----:B------:R-:W-:Y:S01]  /*1bd0*/  IMAD.MOV.U32 R24, RZ, RZ, R8 ;  /* 0x000000ffff187224 */ /* 0x000fe200078e0008 */
[----:B------:R-:W-:Y:S06]  /*1be0*/  BRA `(.L_x_37) ;  /* 0x0000000000087947 */ /* 0x000fec0003800000 */
.L_x_38:
[----:B------:R-:W-:Y:S01]  /*1bf0*/  LOP3.LUT R25, R13, 0x80000, RZ, 0xfc, !PT ;  /* 0x000800000d197812 */ /* 0x000fe200078efcff */
[----:B------:R-:W-:-:S07]  /*1c00*/  IMAD.MOV.U32 R24, RZ, RZ, R12 ;  /* 0x000000ffff187224 */ /* 0x000fce00078e000c */
.L_x_37:
[----:B------:R-:W-:Y:S05]  /*1c10*/  BSYNC.RECONVERGENT B1 ;  /* 0x0000000000017941 */ /* 0x000fea0003800200 */
.L_x_35:
[----:B------:R-:W-:Y:S02]  /*1c20*/  IMAD.MOV.U32 R8, RZ, RZ, R0 ;  /* 0x000000ffff087224 */ /* 0x000fe400078e0000 */
[----:B------:R-:W-:-:S04]  /*1c30*/  IMAD.MOV.U32 R9, RZ, RZ, 0x0 ;  /* 0x00000000ff097424 */ /* 0x000fc800078e00ff */
[----:B------:R-:W-:Y:S05]  /*1c40*/  RET.REL.NODEC R8 `(_Z19switching_energy_swP7double2S0_S0_PcPdddddS2_i) ;  /* 0xffffffe008ec7950 */ /* 0x000fea0003c3ffff */
        .type           $_Z19switching_energy_swP7double2S0_S0_PcPdddddS2_i$__internal_accurate_pow,@function
        .size           $_Z19switching_energy_swP7double2S0_S0_PcPdddddS2_i$__internal_accurate_pow,(.L_x_112 - $_Z19switching_energy_swP7double2S0_S0_PcPdddddS2_i$__internal_accurate_pow)
$_Z19switching_energy_swP7double2S0_S0_PcPdddddS2_i$__internal_accurate_pow:
[----:B------:R-:W-:Y:S01]  /*1c50*/  ISETP.GT.U32.AND P0, PT, R29, 0xfffff, PT ;  /* 0x000fffff1d00780c */ /* 0x000fe20003f04070 */
[--C-:B------:R-:W-:Y:S01]  /*1c60*/  IMAD.MOV.U32 R13, RZ, RZ, R29.reuse ;  /* 0x000000ffff0d7224 */ /* 0x100fe200078e001d */
[----:B------:R-:W-:Y:S01]  /*1c70*/  UMOV UR6, 0x7d2cafe2 ;  /* 0x7d2cafe200067882 */ /* 0x000fe20000000000 */
[----:B------:R-:W-:Y:S01]  /*1c80*/  UMOV UR7, 0x3eb0f5ff ;  /* 0x3eb0f5ff00077882 */ /* 0x000fe20000000000 */
[----:B------:R-:W-:Y:S01]  /*1c90*/  SHF.R.U32.HI R29, RZ, 0x14, R29 ;  /* 0x00000014ff1d7819 */ /* 0x000fe2000001161d */
[----:B------:R-:W-:Y:S01]  /*1ca0*/  UMOV UR8, 0x3b39803f ;  /* 0x3b39803f00087882 */ /* 0x000fe20000000000 */
[----:B------:R-:W-:-:S07]  /*1cb0*/  UMOV UR9, 0x3c7abc9e ;  /* 0x3c7abc9e00097882 */ /* 0x000fce0000000000 */
[----:B------:R-:W-:-:S10]  /*1cc0*/  @!P0 DMUL R22, R12, 1.80143985094819840000e+16 ;  /* 0x435000000c168828 */ /* 0x000fd40000000000 */
[----:B------:R-:W-:Y:S01]  /*1cd0*/  @!P0 IMAD.MOV.U32 R13, RZ, RZ, R23 ;  /* 0x000000ffff0d8224 */ /* 0x000fe200078e0017 */
[----:B------:R-:W-:Y:S01]  /*1ce0*/  @!P0 LEA.HI R29, R23, 0xffffffca, RZ, 0xc ;  /* 0xffffffca171d8811 */ /* 0x000fe200078f60ff */
[----:B------:R-:W-:-:S03]  /*1cf0*/  @!P0 IMAD.MOV.U32 R12, RZ, RZ, R22 ;  /* 0x000000ffff0c8224 */ /* 0x000fc600078e0016 */
[----:B------:R-:W-:Y:S01]  /*1d00*/  LOP3.LUT R13, R13, 0x800fffff, RZ, 0xc0, !PT ;  /* 0x800fffff0d0d7812 */ /* 0x000fe200078ec0ff */
[----:B------:R-:W-:Y:S02]  /*1d10*/  IMAD.MOV.U32 R18, RZ, RZ, R12 ;  /* 0x000000ffff127224 */ /* 0x000fe400078e000c */
[----:B------:R-:W-:Y:S01]  /*1d20*/  IMAD.MOV.U32 R12, RZ, RZ, RZ ;  /* 0x000000ffff0c7224 */ /* 0x000fe200078e00ff */
[----:B------:R-:W-:-:S04]  /*1d30*/  LOP3.LUT R19, R13, 0x3ff00000, RZ, 0xfc, !PT ;  /* 0x3ff000000d137812 */ /* 0x000fc800078efcff */
[----:B------:R-:W-:-:S13]  /*1d40*/  ISETP.GE.U32.AND P2, PT, R19, 0x3ff6a09f, PT ;  /* 0x3ff6a09f1300780c */ /* 0x000fda0003f46070 */
[----:B------:R-:W-:-:S04]  /*1d50*/  @P2 VIADD R13, R19, 0xfff00000 ;  /* 0xfff00000130d2836 */ /* 0x000fc80000000000 */
[----:B------:R-:W-:-:S06]  /*1d60*/  @P2 IMAD.MOV.U32 R19, RZ, RZ, R13 ;  /* 0x000000ffff132224 */ /* 0x000fcc00078e000d */
[C---:B------:R-:W-:Y:S02]  /*1d70*/  DADD R20, R18.reuse, 1 ;  /* 0x3ff0000012147429 */ /* 0x040fe40000000000 */
[----:B------:R-:W-:-:S04]  /*1d80*/  DADD R18, R18, -1 ;  /* 0xbff0000012127429 */ /* 0x000fc80000000000 */
[----:B------:R-:W0:Y:S02]  /*1d90*/  MUFU.RCP64H R13, R21 ;  /* 0x00000015000d7308 */ /* 0x000e240000001800 */
[----:B0-----:R-:W-:-:S08]  /*1da0*/  DFMA R16, -R20, R12, 1 ;  /* 0x3ff000001410742b */ /* 0x001fd0000000010c */
[----:B------:R-:W-:-:S08]  /*1db0*/  DFMA R16, R16, R16, R16 ;  /* 0x000000101010722b */ /* 0x000fd00000000010 */
[----:B------:R-:W-:-:S08]  /*1dc0*/  DFMA R16, R12, R16, R12 ;  /* 0x000000100c10722b */ /* 0x000fd0000000000c */
[----:B------:R-:W-:-:S08]  /*1dd0*/  DMUL R12, R18, R16 ;  /* 0x00000010120c7228 */ /* 0x000fd00000000000 */
[----:B------:R-:W-:-:S08]  /*1de0*/  DFMA R12, R18, R16, R12 ;  /* 0x00000010120c722b */ /* 0x000fd0000000000c */
[----:B------:R-:W-:Y:S02]  /*1df0*/  DADD R14, R18, -R12 ;  /* 0x00000000120e7229 */ /* 0x000fe4000000080c */
[----:B------:R-:W-:-:S06]  /*1e00*/  DMUL R20, R12, R12 ;  /* 0x0000000c0c147228 */ /* 0x000fcc0000000000 */
[----:B------:R-:W-:-:S08]  /*1e10*/  DADD R14, R14, R14 ;  /* 0x000000000e0e7229 */ /* 0x000fd0000000000e */
[----:B------:R-:W-:Y:S01]  /*1e20*/  DFMA R14, R18, -R12, R14 ;  /* 0x8000000c120e722b */ /* 0x000fe2000000000e */
[----:B------:R-:W-:Y:S02]  /*1e30*/  IMAD.MOV.U32 R18, RZ, RZ, 0x41ad3b5a ;  /* 0x41ad3b5aff127424 */ /* 0x000fe400078e00ff */
[----:B------:R-:W-:-:S05]  /*1e40*/  IMAD.MOV.U32 R19, RZ, RZ, 0x3ed0f5d2 ;  /* 0x3ed0f5d2ff137424 */ /* 0x000fca00078e00ff */
[----:B------:R-:W-:Y:S02]  /*1e50*/  DMUL R14, R16, R14 ;  /* 0x0000000e100e7228 */ /* 0x000fe40000000000 */
[----:B------:R-:W-:Y:S01]  /*1e60*/  DFMA R18, R20, UR6, R18 ;  /* 0x0000000614127c2b */ /* 0x000fe20008000012 */
[----:B------:R-:W-:Y:S01]  /*1e70*/  UMOV UR6, 0x75488a3f ;  /* 0x75488a3f00067882 */ /* 0x000fe20000000000 */
[----:B------:R-:W-:-:S06]  /*1e80*/  UMOV UR7, 0x3ef3b20a ;  /* 0x3ef3b20a00077882 */ /* 0x000fcc0000000000 */
[----:B------:R-:W-:Y:S01]  /*1e90*/  DFMA R18, R20, R18, UR6 ;  /* 0x0000000614127e2b */ /* 0x000fe20008000012 */
        /* <DEDUP_REMOVED lines=14> */
[----:B------:R-:W-:-:S08]  /*1f80*/  DFMA R16, R20, R18, UR6 ;  /* 0x0000000614107e2b */ /* 0x000fd00008000012 */
[----:B------:R-:W-:Y:S01]  /*1f90*/  DADD R22, -R16, UR6 ;  /* 0x0000000610167e29 */ /* 0x000fe20008000100 */
[----:B------:R-:W-:Y:S01]  /*1fa0*/  UMOV UR6, 0xb9e7b0 ;  /* 0x00b9e7b000067882 */ /* 0x000fe20000000000 */
[----:B------:R-:W-:-:S06]  /*1fb0*/  UMOV UR7, 0x3c46a4cb ;  /* 0x3c46a4cb00077882 */ /* 0x000fcc0000000000 */
[----:B------:R-:W-:Y:S02]  /*1fc0*/  DFMA R18, R20, R18, R22 ;  /* 0x000000121412722b */ /* 0x000fe40000000016 */
[----:B------:R-:W-:Y:S01]  /*1fd0*/  DMUL R20, R12, R12 ;  /* 0x0000000c0c147228 */ /* 0x000fe20000000000 */
[----:B------:R-:W-:Y:S02]  /*1fe0*/  VIADD R23, R15, 0x100000 ;  /* 0x001000000f177836 */ /* 0x000fe40000000000 */
[----:B------:R-:W-:-:S03]  /*1ff0*/  IMAD.MOV.U32 R22, RZ, RZ, R14 ;  /* 0x000000ffff167224 */ /* 0x000fc600078e000e */
[----:B------:R-:W-:Y:S01]  /*2000*/  DADD R18, R18, -UR6 ;  /* 0x8000000612127e29 */ /* 0x000fe20008000000 */
[----:B------:R-:W-:Y:S01]  /*2010*/  UMOV UR6, 0x80000000 ;  /* 0x8000000000067882 */ /* 0x000fe20000000000 */
[----:B------:R-:W-:Y:S01]  /*2020*/  DFMA R24, R12, R12, -R20 ;  /* 0x0000000c0c18722b */ /* 0x000fe20000000814 */
[----:B------:R-:W-:-:S07]  /*2030*/  UMOV UR7, 0x43300000 ;  /* 0x4330000000077882 */ /* 0x000fce0000000000 */
[C---:B------:R-:W-:Y:S02]  /*2040*/  DFMA R22, R12.reuse, R22, R24 ;  /* 0x000000160c16722b */ /* 0x040fe40000000018 */
[----:B------:R-:W-:-:S08]  /*2050*/  DMUL R24, R12, R20 ;  /* 0x000000140c187228 */ /* 0x000fd00000000000 */
[----:B------:R-:W-:-:S08]  /*2060*/  DFMA R26, R12, R20, -R24 ;  /* 0x000000140c1a722b */ /* 0x000fd00000000818 */
[----:B------:R-:W-:Y:S02]  /*2070*/  DFMA R26, R14, R20, R26 ;  /* 0x000000140e1a722b */ /* 0x000fe4000000001a */
[----:B------:R-:W-:-:S06]  /*2080*/  DADD R20, R16, R18 ;  /* 0x0000000010147229 */ /* 0x000fcc0000000012 */
[----:B------:R-:W-:Y:S02]  /*2090*/  DFMA R22, R12, R22, R26 ;  /* 0x000000160c16722b */ /* 0x000fe4000000001a */
[----:B------:R-:W-:-:S08]  /*20a0*/  DADD R26, R16, -R20 ;  /* 0x00000000101a7229 */ /* 0x000fd00000000814 */
[----:B------:R-:W-:Y:S02]  /*20b0*/  DADD R26, R18, R26 ;  /* 0x00000000121a7229 */ /* 0x000fe4000000001a */
[----:B------:R-:W-:-:S08]  /*20c0*/  DMUL R18, R20, R24 ;  /* 0x0000001814127228 */ /* 0x000fd00000000000 */
[----:B------:R-:W-:-:S08]  /*20d0*/  DFMA R16, R20, R24, -R18 ;  /* 0x000000181410722b */ /* 0x000fd00000000812 */
[----:B------:R-:W-:-:S08]  /*20e0*/  DFMA R16, R20, R22, R16 ;  /* 0x000000161410722b */ /* 0x000fd00000000010 */
[----:B------:R-:W-:-:S08]  /*20f0*/  DFMA R26, R26, R24, R16 ;  /* 0x000000181a1a722b */ /* 0x000fd00000000010 */
[----:B------:R-:W-:-:S08]  /*2100*/  DADD R20, R18, R26 ;  /* 0x0000000012147229 */ /* 0x000fd0000000001a */
[--C-:B------:R-:W-:Y:S02]  /*2110*/  DADD R16, R12, R20.reuse ;  /* 0x000000000c107229 */ /* 0x100fe40000000014 */
[----:B------:R-:W-:-:S06]  /*2120*/  DADD R18, R18, -R20 ;  /* 0x0000000012127229 */ /* 0x000fcc0000000814 */
[----:B------:R-:W-:Y:S02]  /*2130*/  DADD R12, R12, -R16 ;  /* 0x000000000c0c7229 */ /* 0x000fe40000000810 */
[----:B------:R-:W-:-:S06]  /*2140*/  DADD R18, R26, R18 ;  /* 0x000000001a127229 */ /* 0x000fcc0000000012 */
[----:B------:R-:W-:-:S08]  /*2150*/  DADD R12, R20, R12 ;  /* 0x00000000140c7229 */ /* 0x000fd0000000000c */
[----:B------:R-:W-:Y:S01]  /*2160*/  DADD R12, R18, R12 ;  /* 0x00000000120c7229 */ /* 0x000fe2000000000c */
[C---:B------:R-:W-:Y:S02]  /*2170*/  VIADD R18, R29.reuse, 0xfffffc01 ;  /* 0xfffffc011d127836 */ /* 0x040fe40000000000 */
[----:B------:R-:W-:Y:S02]  /*2180*/  @P2 VIADD R18, R29, 0xfffffc02 ;  /* 0xfffffc021d122836 */ /* 0x000fe40000000000 */
[----:B------:R-:W-:-:S03]  /*2190*/  IMAD.MOV.U32 R29, RZ, RZ, R5 ;  /* 0x000000ffff1d7224 */ /* 0x000fc600078e0005 */
[----:B------:R-:W-:Y:S01]  /*21a0*/  DADD R20, R14, R12 ;  /* 0x000000000e147229 */ /* 0x000fe2000000000c */
[----:B------:R-:W-:Y:S01]  /*21b0*/  LOP3.LUT R12, R18, 0x80000000, RZ, 0x3c, !PT ;  /* 0x80000000120c7812 */ /* 0x000fe200078e3cff */
[----:B------:R-:W-:Y:S02]  /*21c0*/  IMAD.MOV.U32 R13, RZ, RZ, 0x43300000 ;  /* 0x43300000ff0d7424 */ /* 0x000fe400078e00ff */
[----:B------:R-:W-:-:S04]  /*21d0*/  IMAD.SHL.U32 R5, R29, 0x2, RZ ;  /* 0x000000021d057824 */ /* 0x000fc800078e00ff */
[----:B------:R-:W-:Y:S02]  /*21e0*/  DADD R18, R16, R20 ;  /* 0x0000000010127229 */ /* 0x000fe40000000014 */
[----:B------:R-:W-:Y:S01]  /*21f0*/  DADD R12, R12, -UR6 ;  /* 0x800000060c0c7e29 */ /* 0x000fe20008000000 */
[----:B------:R-:W-:Y:S01]  /*2200*/  UMOV UR6, 0xfefa39ef ;  /* 0xfefa39ef00067882 */ /* 0x000fe20000000000 */
[----:B------:R-:W-:Y:S01]  /*2210*/  UMOV UR7, 0x3fe62e42 ;  /* 0x3fe62e4200077882 */ /* 0x000fe20000000000 */
[----:B------:R-:W-:-:S03]  /*2220*/  ISETP.GT.U32.AND P0, PT, R5, -0x2000001, PT ;  /* 0xfdffffff0500780c */ /* 0x000fc60003f04070 */
[--C-:B------:R-:W-:Y:S02]  /*2230*/  DADD R22, R16, -R18.reuse ;  /* 0x0000000010167229 */ /* 0x100fe40000000812 */
[----:B------:R-:W-:-:S06]  /*2240*/  DFMA R14, R12, UR6, R18 ;  /* 0x000000060c0e7c2b */ /* 0x000fcc0008000012 */
[----:B------:R-:W-:Y:S02]  /*2250*/  DADD R22, R20, R22 ;  /* 0x0000000014167229 */ /* 0x000fe40000000016 */
[----:B------:R-:W-:-:S08]  /*2260*/  DFMA R16, R12, -UR6, R14 ;  /* 0x800000060c107c2b */ /* 0x000fd0000800000e */
[----:B------:R-:W-:-:S08]  /*2270*/  DADD R16, -R18, R16 ;  /* 0x0000000012107229 */ /* 0x000fd00000000110 */
[----:B------:R-:W-:-:S08]  /*2280*/  DADD R16, R22, -R16 ;  /* 0x0000000016107229 */ /* 0x000fd00000000810 */
[----:B------:R-:W-:Y:S01]  /*2290*/  DFMA R12, R12, UR8, R16 ;  /* 0x000000080c0c7c2b */ /* 0x000fe20008000010 */
[----:B------:R-:W-:Y:S01]  /*22a0*/  LOP3.LUT R17, R29, 0xff0fffff, RZ, 0xc0, !PT ;  /* 0xff0fffff1d117812 */ /* 0x000fe200078ec0ff */
[----:B------:R-:W-:-:S03]  /*22b0*/  IMAD.MOV.U32 R16, RZ, RZ, R28 ;  /* 0x000000ffff107224 */ /* 0x000fc600078e001c */
[----:B------:R-:W-:-:S03]  /*22c0*/  SEL R17, R17, R29, P0 ;  /* 0x0000001d11117207 */ /* 0x000fc60000000000 */
[----:B------:R-:W-:-:S08]  /*22d0*/  DADD R18, R14, R12 ;  /* 0x000000000e127229 */ /* 0x000fd0000000000c */
[----:B------:R-:W-:Y:S02]  /*22e0*/  DADD R14, R14, -R18 ;  /* 0x000000000e0e7229 */ /* 0x000fe40000000812 */
[----:B------:R-:W-:-:S06]  /*22f0*/  DMUL R22, R18, R16 ;  /* 0x0000001012167228 */ /* 0x000fcc0000000000 */
[----:B------:R-:W-:Y:S02]  /*2300*/  DADD R14, R12, R14 ;  /* 0x000000000c0e7229 */ /* 0x000fe4000000000e */
[----:B------:R-:W-:Y:S01]  /*2310*/  DFMA R18, R18, R16, -R22 ;  /* 0x000000101212722b */ /* 0x000fe20000000816 */
[----:B------:R-:W-:Y:S02]  /*2320*/  IMAD.MOV.U32 R12, RZ, RZ, 0x652b82fe ;  /* 0x652b82feff0c7424 */ /* 0x000fe400078e00ff */
[----:B------:R-:W-:-:S05]  /*2330*/  IMAD.MOV.U32 R13, RZ, RZ, 0x3ff71547 ;  /* 0x3ff71547ff0d7424 */ /* 0x000fca00078e00ff */
[----:B------:R-:W-:-:S08]  /*2340*/  DFMA R16, R14, R16, R18 ;  /* 0x000000100e10722b */ /* 0x000fd00000000012 */
[----:B------:R-:W-:-:S08]  /*2350*/  DADD R14, R22, R16 ;  /* 0x00000000160e7229 */ /* 0x000fd00000000010 */
[----:B------:R-:W-:Y:S02]  /*2360*/  DFMA R12, R14, R12, 6.75539944105574400000e+15 ;  /* 0x433800000e0c742b */ /* 0x000fe4000000000c */
[----:B------:R-:W-:-:S06]  /*2370*/  FSETP.GEU.AND P0, PT, |R15|, 4.1917929649353027344, PT ;  /* 0x4086232b0f00780b */ /* 0x000fcc0003f0e200 */
[----:B------:R-:W-:-:S08]  /*2380*/  DADD R20, R12, -6.75539944105574400000e+15 ;  /* 0xc33800000c147429 */ /* 0x000fd00000000000 */
[----:B------:R-:W-:Y:S01]  /*2390*/  DFMA R18, R20, -UR6, R14 ;  /* 0x8000000614127c2b */ /* 0x000fe2000800000e */
[----:B------:R-:W-:Y:S01]  /*23a0*/  UMOV UR6, 0x3b39803f ;  /* 0x3b39803f00067882 */ /* 0x000fe20000000000 */
[----:B------:R-:W-:-:S06]  /*23b0*/  UMOV UR7, 0x3c7abc9e ;  /* 0x3c7abc9e00077882 */ /* 0x000fcc0000000000 */
[----:B------:R-:W-:Y:S01]  /*23c0*/  DFMA R18, R20, -UR6, R18 ;  /* 0x8000000614127c2b */ /* 0x000fe20008000012 */
[----:B------:R-:W-:Y:S01]  /*23d0*/  UMOV UR6, 0x69ce2bdf ;  /* 0x69ce2bdf00067882 */ /* 0x000fe20000000000 */
[----:B------:R-:W-:Y:S01]  /*23e0*/  IMAD.MOV.U32 R20, RZ, RZ, -0x35dec16 ;  /* 0xfca213eaff147424 */ /* 0x000fe200078e00ff */
[----:B------:R-:W-:Y:S01]  /*23f0*/  UMOV UR7, 0x3e5ade15 ;  /* 0x3e5ade1500077882 */ /* 0x000fe20000000000 */
[----:B------:R-:W-:-:S06]  /*2400*/  IMAD.MOV.U32 R21, RZ, RZ, 0x3e928af3 ;  /* 0x3e928af3ff157424 */ /* 0x000fcc00078e00ff */
        /* <DEDUP_REMOVED lines=25> */
[----:B------:R-:W-:-:S08]  /*25a0*/  DFMA R20, R18, R20, 1 ;  /* 0x3ff000001214742b */ /* 0x000fd00000000014 */
[----:B------:R-:W-:Y:S02]  /*25b0*/  DFMA R20, R18, R20, 1 ;  /* 0x3ff000001214742b */ /* 0x000fe40000000014 */
[----:B------:R-:W-:-:S08]  /*25c0*/  DADD R18, R22, -R14 ;  /* 0x0000000016127229 */ /* 0x000fd0000000080e */
[----:B------:R-:W-:Y:S01]  /*25d0*/  DADD R18, R16, R18 ;  /* 0x0000000010127229 */ /* 0x000fe20000000012 */
[----:B------:R-:W-:Y:S02]  /*25e0*/  IMAD R17, R12, 0x100000, R21 ;  /* 0x001000000c117824 */ /* 0x000fe400078e0215 */
[----:B------:R-:W-:Y:S01]  /*25f0*/  IMAD.MOV.U32 R16, RZ, RZ, R20 ;  /* 0x000000ffff107224 */ /* 0x000fe200078e0014 */
[----:B------:R-:W-:Y:S07]  /*2600*/  @!P0 BRA `(.L_x_40) ;  /* 0x0000000000308947 */ /* 0x000fee0003800000 */
[----:B------:R-:W-:Y:S01]  /*2610*/  FSETP.GEU.AND P2, PT, |R15|, 4.2275390625, PT ;  /* 0x408748000f00780b */ /* 0x000fe20003f4e200 */
[C---:B------:R-:W-:Y:S02]  /*2620*/  DADD R16, R14.reuse, +INF ;  /* 0x7ff000000e107429 */ /* 0x040fe40000000000 */
[----:B------:R-:W-:-:S08]  /*2630*/  DSETP.GEU.AND P0, PT, R14, RZ, PT ;  /* 0x000000ff0e00722a */ /* 0x000fd00003f0e000 */
[----:B------:R-:W-:Y:S02]  /*2640*/  FSEL R16, R16, RZ, P0 ;  /* 0x000000ff10107208 */ /* 0x000fe40000000000 */
[----:B------:R-:W-:Y:S02]  /*2650*/  @!P2 LEA.HI R5, R12, R12, RZ, 0x1 ;  /* 0x0000000c0c05a211 */ /* 0x000fe400078f08ff */
[----:B------:R-:W-:Y:S02]  /*2660*/  FSEL R17, R17, RZ, P0 ;  /* 0x000000ff11117208 */ /* 0x000fe40000000000 */
[----:B------:R-:W-:-:S05]  /*2670*/  @!P2 SHF.R.S32.HI R5, RZ, 0x1, R5 ;  /* 0x00000001ff05a819 */ /* 0x000fca0000011405 */
[----:B------:R-:W-:Y:S02]  /*2680*/  @!P2 IMAD.IADD R12, R12, 0x1, -R5 ;  /* 0x000000010c0ca824 */ /* 0x000fe400078e0a05 */
[----:B------:R-:W-:-:S03]  /*2690*/  @!P2 IMAD R21, R5, 0x100000, R21 ;  /* 0x001000000515a824 */ /* 0x000fc600078e0215 */
[----:B------:R-:W-:Y:S01]  /*26a0*/  @!P2 LEA R13, R12, 0x3ff00000, 0x14 ;  /* 0x3ff000000c0da811 */ /* 0x000fe200078ea0ff */
[----:B------:R-:W-:-:S06]  /*26b0*/  @!P2 IMAD.MOV.U32 R12, RZ, RZ, RZ ;  /* 0x000000ffff0ca224 */ /* 0x000fcc00078e00ff */
[----:B------:R-:W-:-:S11]  /*26c0*/  @!P2 DMUL R16, R20, R12 ;  /* 0x0000000c1410a228 */ /* 0x000fd60000000000 */
.L_x_40:
[----:B------:R-:W-:Y:S01]  /*26d0*/  DFMA R18, R18, R16, R16 ;  /* 0x000000101212722b */ /* 0x000fe20000000010 */
[----:B------:R-:W-:Y:S01]  /*26e0*/  IMAD.MOV.U32 R14, RZ, RZ, R0 ;  /* 0x000000ffff0e7224 */ /* 0x000fe200078e0000 */
[----:B------:R-:W-:Y:S01]  /*26f0*/  DSETP.NEU.AND P0, PT, |R16|, +INF , PT ;  /* 0x7ff000001000742a */ /* 0x000fe20003f0d200 */
[----:B------:R-:W-:-:S07]  /*2700*/  IMAD.MOV.U32 R15, RZ, RZ, 0x0 ;  /* 0x00000000ff0f7424 */ /* 0x000fce00078e00ff */
[----:B------:R-:W-:Y:S02]  /*2710*/  FSEL R12, R16, R18, !P0 ;  /* 0x00000012100c7208 */ /* 0x000fe40004000000 */
[----:B------:R-:W-:Y:S01]  /*2720*/  FSEL R13, R17, R19, !P0 ;  /* 0x00000013110d7208 */ /* 0x000fe20004000000 */
[----:B------:R-:W-:Y:S06]  /*2730*/  RET.REL.NODEC R14 `(_Z19switching_energy_swP7double2S0_S0_PcPdddddS2_i) ;  /* 0xffffffd80e307950 */ /* 0x000fec0003c3ffff */
.L_x_41:
        /* <DEDUP_REMOVED lines=12> */
.L_x_112:


//--------------------- .text._Z11h_dip_localP7double2dPcPiiS0_i --------------------------
	.section	.text._Z11h_dip_localP7double2dPcPiiS0_i,"ax",@progbits
	.align	128
        .global         _Z11h_dip_localP7double2dPcPiiS0_i
        .type           _Z11h_dip_localP7double2dPcPiiS0_i,@function
        .size           _Z11h_dip_localP7double2dPcPiiS0_i,(.L_x_123 - _Z11h_dip_localP7double2dPcPiiS0_i)
        .other          _Z11h_dip_localP7double2dPcPiiS0_i,@"STO_CUDA_ENTRY STV_DEFAULT"
_Z11h_dip_localP7double2dPcPiiS0_i:
.text._Z11h_dip_localP7double2dPcPiiS0_i:
        /* <DEDUP_REMOVED lines=8> */
[----:B------:R-:W0:Y:S01]  /*0080*/  LDCU UR6, c[0x0][0x3a0] ;  /* 0x00007400ff0677ac */ /* 0x000e220008000800 */
[----:B------:R-:W-:Y:S02]  /*0090*/  CS2R R8, SRZ ;  /* 0x0000000000087805 */ /* 0x000fe4000001ff00 */
[----:B------:R-:W-:Y:S01]  /*00a0*/  CS2R R2, SRZ ;  /* 0x0000000000027805 */ /* 0x000fe2000001ff00 */
[----:B------:R-:W1:Y:S01]  /*00b0*/  LDCU.64 UR4, c[0x0][0x358] ;  /* 0x00006b00ff0477ac */ /* 0x000e620008000a00 */
[----:B0-----:R-:W-:-:S09]  /*00c0*/  UISETP.GE.AND UP0, UPT, UR6, 0x1, UPT ;  /* 0x000000010600788c */ /* 0x001fd2000bf06270 */
[----:B-1----:R-:W-:Y:S05]  /*00d0*/  BRA.U !UP0, `(.L_x_42) ;  /* 0x0000000108807547 */ /* 0x002fea000b800000 */
[----:B------:R-:W0:Y:S01]  /*00e0*/  LDCU.64 UR6, c[0x0][0x390] ;  /* 0x00007200ff0677ac */ /* 0x000e220008000a00 */
[----:B------:R-:W1:Y:S01]  /*00f0*/  LDC R17, c[0x0][0x3a0] ;  /* 0x0000e800ff117b82 */ /* 0x000e620000000800 */
[----:B------:R-:W-:Y:S01]  /*0100*/  BSSY.RECONVERGENT B0, `(.L_x_42) ;  /* 0x000001d000007945 */ /* 0x000fe20003800200 */
[----:B------:R-:W-:Y:S01]  /*0110*/  IMAD.MOV.U32 R16, RZ, RZ, RZ ;  /* 0x000000ffff107224 */ /* 0x000fe200078e00ff */
[----:B------:R-:W-:Y:S02]  /*0120*/  CS2R R2, SRZ ;  /* 0x0000000000027805 */ /* 0x000fe4000001ff00 */
[----:B------:R-:W-:Y:S01]  /*0130*/  CS2R R8, SRZ ;  /* 0x0000000000087805 */ /* 0x000fe2000001ff00 */
[----:B------:R-:W2:Y:S02]  /*0140*/  LDCU.64 UR8, c[0x0][0x390] ;  /* 0x00007200ff0877ac */ /* 0x000ea40008000a00 */
[----:B------:R-:W3:Y:S08]  /*0150*/  LDC.64 R10, c[0x0][0x398] ;  /* 0x0000e600ff0a7b82 */ /* 0x000ef00000000a00 */
[----:B------:R-:W4:Y:S01]  /*0160*/  LDC.64 R12, c[0x0][0x380] ;  /* 0x0000e000ff0c7b82 */ /* 0x000f220000000a00 */
[----:B0-----:R-:W-:-:S04]  /*0170*/  IADD3 R14, P0, PT, R0, UR6, RZ ;  /* 0x00000006000e7c10 */ /* 0x001fc8000ff1e0ff */
[----:B------:R-:W-:-:S09]  /*0180*/  LEA.HI.X.SX32 R15, R0, UR7, 0x1, P0 ;  /* 0x00000007000f7c11 */ /* 0x000fd200080f0eff */
.L_x_44:
[----:B-1----:R-:W-:-:S04]  /*0190*/  IMAD R7, R0, R17, R16 ;  /* 0x0000001100077224 */ /* 0x002fc800078e0210 */
[----:B---3--:R-:W-:-:S06]  /*01a0*/  IMAD.WIDE R4, R7, 0x4, R10 ;  /* 0x0000000407047825 */ /* 0x008fcc00078e020a */
[----:B------:R-:W3:Y:S02]  /*01b0*/  LDG.E R4, desc[UR4][R4.64] ;  /* 0x0000000404047981 */ /* 0x000ee4000c1e1900 */
[----:B---3--:R-:W-:-:S13]  /*01c0*/  ISETP.NE.AND P0, PT, R4, -0x1, PT ;  /* 0xffffffff0400780c */ /* 0x008fda0003f05270 */
[----:B------:R-:W-:Y:S05]  /*01d0*/  @!P0 BRA `(.L_x_43) ;  /* 0x00000000003c8947 */ /* 0x000fea0003800000 */
[C---:B--2---:R-:W-:Y:S01]  /*01e0*/  IADD3 R24, P0, PT, R4.reuse, UR8, RZ ;  /* 0x0000000804187c10 */ /* 0x044fe2000ff1e0ff */
[----:B------:R-:W2:Y:S03]  /*01f0*/  LDG.E.S8 R18, desc[UR4][R14.64] ;  /* 0x000000040e127981 */ /* 0x000ea6000c1e1300 */
[----:B------:R-:W-:Y:S01]  /*0200*/  LEA.HI.X.SX32 R25, R4, UR9, 0x1, P0 ;  /* 0x0000000904197c11 */ /* 0x000fe200080f0eff */
[----:B----4-:R-:W-:-:S04]  /*0210*/  IMAD.WIDE R4, R7, 0x10, R12 ;  /* 0x0000001007047825 */ /* 0x010fc800078e020c */
[----:B------:R-:W3:Y:S04]  /*0220*/  LDG.E.S8 R22, desc[UR4][R24.64] ;  /* 0x0000000418167981 */ /* 0x000ee8000c1e1300 */
[----:B------:R-:W4:Y:S01]  /*0230*/  LDG.E.128 R4, desc[UR4][R4.64] ;  /* 0x0000000404047981 */ /* 0x000f22000c1e1d00 */
[----:B------:R-:W-:-:S05]  /*0240*/  VIADD R16, R16, 0x1 ;  /* 0x0000000110107836 */ /* 0x000fca0000000000 */
[----:B------:R-:W-:Y:S01]  /*0250*/  ISETP.NE.AND P0, PT, R16, R17, PT ;  /* 0x000000111000720c */ /* 0x000fe20003f05270 */
[----:B--2---:R-:W4:Y:S08]  /*0260*/  I2F.F64.S16 R18, R18 ;  /* 0x0000001200127312 */ /* 0x004f300000101c00 */
[----:B---3--:R-:W0:Y:S01]  /*0270*/  I2F.F64.S16 R22, R22 ;  /* 0x0000001600167312 */ /* 0x008e220000101c00 */
[----:B----4-:R-:W-:-:S02]  /*0280*/  DMUL R20, R4, R18 ;  /* 0x0000001204147228 */ /* 0x010fc40000000000 */
[----:B------:R-:W-:-:S06]  /*0290*/  DMUL R6, R6, R18 ;  /* 0x0000001206067228 */ /* 0x000fcc0000000000 */
[----:B0-----:R-:W-:Y:S02]  /*02a0*/  DFMA R2, R20, R22, R2 ;  /* 0x000000161402722b */ /* 0x001fe40000000002 */
[----:B------:R-:W-:Y:S01]  /*02b0*/  DFMA R8, R22, R6, R8 ;  /* 0x000000061608722b */ /* 0x000fe20000000008 */
[----:B------:R-:W-:Y:S10]  /*02c0*/  @P0 BRA `(.L_x_44) ;  /* 0xfffffffc00b00947 */ /* 0x000ff4000383ffff */
.L_x_43:
[----:B--2---:R-:W-:Y:S05]  /*02d0*/  BSYNC.RECONVERGENT B0 ;  /* 0x0000000000007941 */ /* 0x004fea0003800200 */
.L_x_42:
[----:B------:R-:W0:Y:S01]  /*02e0*/  LDC.64 R10, c[0x0][0x3a8] ;  /* 0x0000ea00ff0a7b82 */ /* 0x000e220000000a00 */
[----:B------:R-:W1:Y:S02]  /*02f0*/  LDCU.64 UR6, c[0x0][0x388] ;  /* 0x00007100ff0677ac */ /* 0x000e640008000a00 */
[----:B-1----:R-:W-:Y:S02]  /*0300*/  DMUL R4, R2, UR6 ;  /* 0x0000000602047c28 */ /* 0x002fe40008000000 */
[----:B------:R-:W-:Y:S01]  /*0310*/  DMUL R6, R8, UR6 ;  /* 0x0000000608067c28 */ /* 0x000fe20008000000 */
[----:B0-----:R-:W-:-:S06]  /*0320*/  IMAD.WIDE R2, R0, 0x10, R10 ;  /* 0x0000001000027825 */ /* 0x001fcc00078e020a */
[----:B------:R-:W-:Y:S01]  /*0330*/  STG.E.128 desc[UR4][R2.64], R4 ;  /* 0x0000000402007986 */ /* 0x000fe2000c101d04 */
[----:B------:R-:W-:Y:S05]  /*0340*/  EXIT ;  /* 0x000000000000794d */ /* 0x000fea0003800000 */
.L_x_45:
        /* <DEDUP_REMOVED lines=11> */
.L_x_123:


//--------------------- .text._Z14external_fieldPcP7double2S1_S1_i --------------------------
	.section	.text._Z14external_fieldPcP7double2S1_S1_i,"ax",@progbits
	.align	128
        .global         _Z14external_fieldPcP7double2S1_S1_i
        .type           _Z14external_fieldPcP7double2S1_S1_i,@function
        .size           _Z14external_fieldPcP7double2S1_S1_i,(.L_x_115 - _Z14external_fieldPcP7double2S1_S1_i)
        .other          _Z14external_fieldPcP7double2S1_S1_i,@"STO_CUDA_ENTRY STV_DEFAULT"
_Z14external_fieldPcP7double2S1_S1_i:
.text._Z14external_fieldPcP7double2S1_S1_i:
[----:B------:R-:W0:Y:S01]  /*0000*/  LDC R1, c[0x0][0x37c] ;  /* 0x0000df00ff017b82 */ /* 0x000e220000000800 */
[----:B------:R-:W1:Y:S07]  /*0010*/  S2R R0, SR_TID.X ;  /* 0x0000000000007919 */ /* 0x000e6e0000002100 */
[----:B------:R-:W1:Y:S01]  /*0020*/  S2UR UR4, SR_CTAID.X ;  /* 0x00000000000479c3 */ /* 0x000e620000002500 */
[----:B------:R-:W2:Y:S01]  /*0030*/  LDCU UR5, c[0x0][0x3a0] ;  /* 0x00007400ff0577ac */ /* 0x000ea20008000800 */
[----:B0-----:R-:W-:-:S06]  /*0040*/  VIADD R1, R1, 0xffffffd8 ;  /* 0xffffffd801017836 */ /* 0x001fcc0000000000 */
[----:B------:R-:W1:Y:S02]  /*0050*/  LDC R3, c[0x0][0x360] ;  /* 0x0000d800ff037b82 */ /* 0x000e640000000800 */
[----:B-1----:R-:W-:-:S05]  /*0060*/  IMAD R0, R3, UR4, R0 ;  /* 0x0000000403007c24 */ /* 0x002fca000f8e0200 */
[----:B--2---:R-:W-:-:S13]  /*0070*/  ISETP.GE.AND P0, PT, R0, UR5, PT ;  /* 0x0000000500007c0c */ /* 0x004fda000bf06270 */
[----:B------:R-:W-:Y:S05]  /*0080*/  @P0 EXIT ;  /* 0x000000000000094d */ /* 0x000fea0003800000 */
[----:B------:R-:W0:Y:S01]  /*0090*/  LDCU.64 UR6, c[0x0][0x380] ;  /* 0x00007000ff0677ac */ /* 0x000e220008000a00 */
[----:B------:R-:W1:Y:S01]  /*00a0*/  LDC.64 R2, c[0x0][0x388] ;  /* 0x0000e200ff027b82 */ /* 0x000e620000000a00 */
[----:B------:R-:W2:Y:S01]  /*00b0*/  LDCU.64 UR4, c[0x0][0x358] ;  /* 0x00006b00ff0477ac */ /* 0x000ea20008000a00 */
[----:B0-----:R-:W-:-:S04]  /*00c0*/  IADD3 R8, P0, PT, R0, UR6, RZ ;  /* 0x0000000600087c10 */ /* 0x001fc8000ff1e0ff */
[----:B------:R-:W-:-:S05]  /*00d0*/  LEA.HI.X.SX32 R9, R0, UR7, 0x1, P0 ;  /* 0x0000000700097c11 */ /* 0x000fca00080f0eff */
[----:B--2---:R-:W2:Y:S01]  /*00e0*/  LDG.E.S8 R8, desc[UR4][R8.64] ;  /* 0x0000000408087981 */ /* 0x004ea2000c1e1300 */
[----:B-1----:R-:W-:-:S05]  /*00f0*/  IMAD.WIDE R2, R0, 0x10, R2 ;  /* 0x0000001000027825 */ /* 0x002fca00078e0202 */
[----:B------:R-:W3:Y:S01]  /*0100*/  LDG.E.128 R4, desc[UR4][R2.64] ;  /* 0x0000000402047981 */ /* 0x000ee2000c1e1d00 */
[----:B------:R-:W-:Y:S01]  /*0110*/  BSSY.RECONVERGENT B0, `(.L_x_46) ;  /* 0x0000021000007945 */ /* 0x000fe20003800200 */
[----:B--2---:R-:W3:Y:S02]  /*0120*/  I2F.F64.S16 R18, R8 ;  /* 0x0000000800127312 */ /* 0x004ee40000101c00 */
[C---:B---3--:R-:W-:Y:S02]  /*0130*/  DMUL R20, R18.reuse, R6 ;  /* 0x0000000612147228 */ /* 0x048fe40000000000 */
[----:B------:R-:W-:Y:S01]  /*0140*/  DMUL R18, R18, R4 ;  /* 0x0000000412127228 */ /* 0x000fe20000000000 */
[----:B------:R-:W-:-:S05]  /*0150*/  IMAD.MOV.U32 R4, RZ, RZ, 0x1 ;  /* 0x00000001ff047424 */ /* 0x000fca00078e00ff */
[----:B------:R-:W-:Y:S02]  /*0160*/  DADD R6, -RZ, |R20| ;  /* 0x00000000ff067229 */ /* 0x000fe40000000514 */
[--C-:B------:R-:W-:Y:S02]  /*0170*/  DADD R10, -RZ, |R18|.reuse ;  /* 0x00000000ff0a7229 */ /* 0x100fe40000000512 */
[----:B------:R-:W-:-:S08]  /*0180*/  DSETP.GT.AND P2, PT, |R20|, |R18|, PT ;  /* 0x400000121400722a */ /* 0x000fd00003f44200 */
[----:B------:R-:W-:Y:S02]  /*0190*/  FSEL R17, R7, R11, P2 ;  /* 0x0000000b07117208 */ /* 0x000fe40001000000 */
[----:B------:R-:W-:Y:S02]  /*01a0*/  FSEL R16, R6, R10, P2 ;  /* 0x0000000a06107208 */ /* 0x000fe40001000000 */
[----:B------:R-:W0:Y:S01]  /*01b0*/  MUFU.RCP64H R5, R17 ;  /* 0x0000001100057308 */ /* 0x000e220000001800 */
[----:B------:R-:W-:Y:S02]  /*01c0*/  FSEL R8, R10, R6, P2 ;  /* 0x000000060a087208 */ /* 0x000fe40001000000 */
[----:B------:R-:W-:-:S04]  /*01d0*/  FSEL R9, R11, R7, P2 ;  /* 0x000000070b097208 */ /* 0x000fc80001000000 */
[----:B------:R-:W-:Y:S01]  /*01e0*/  FSETP.GEU.AND P1, PT, |R9|, 6.5827683646048100446e-37, PT ;  /* 0x036000000900780b */ /* 0x000fe20003f2e200 */
        /* <DEDUP_REMOVED lines=16> */
[----:B------:R-:W-:Y:S05]  /*02f0*/  CALL.REL.NOINC `($__internal_2_$__cuda_sm20_div_rn_f64_full) ;  /* 0x0000001400b07944 */ /* 0x000fea0003c00000 */
[----:B------:R-:W-:Y:S02]  /*0300*/  IMAD.MOV.U32 R2, RZ, RZ, R30 ;  /* 0x000000ffff027224 */ /* 0x000fe400078e001e */
[----:B------:R-:W-:-:S07]  /*0310*/  IMAD.MOV.U32 R3, RZ, RZ, R31 ;  /* 0x000000ffff037224 */ /* 0x000fce00078e001f */
.L_x_47:
[----:B------:R-:W-:Y:S05]  /*0320*/  BSYNC.RECONVERGENT B0 ;  /* 0x0000000000007941 */ /* 0x000fea0003800200 */
.L_x_46:
[----:B------:R-:W0:Y:S02]  /*0330*/  LDC.64 R8, c[0x0][0x390] ;  /* 0x0000e400ff087b82 */ /* 0x000e240000000a00 */
[----:B0-----:R-:W-:-:S06]  /*0340*/  IMAD.WIDE R8, R0, 0x10, R8 ;  /* 0x0000001000087825 */ /* 0x001fcc00078e0208 */
[----:B------:R-:W2:Y:S01]  /*0350*/  LDG.E.128 R8, desc[UR4][R8.64] ;  /* 0x0000000408087981 */ /* 0x000ea2000c1e1d00 */
[----:B------:R-:W-:Y:S01]  /*0360*/  DMUL R4, R2, R2 ;  /* 0x0000000202047228 */ /* 0x000fe20000000000 */
[----:B------:R-:W-:Y:S01]  /*0370*/  IMAD.MOV.U32 R6, RZ, RZ, -0x2449a4b7 ;  /* 0xdbb65b49ff067424 */ /* 0x000fe200078e00ff */
[----:B------:R-:W-:Y:S01]  /*0380*/  UMOV UR6, 0x2a25ff7e ;  /* 0x2a25ff7e00067882 */ /* 0x000fe20000000000 */
[----:B------:R-:W-:Y:S01]  /*0390*/  IMAD.MOV.U32 R7, RZ, RZ, 0x3f2d3b63 ;  /* 0x3f2d3b63ff077424 */ /* 0x000fe200078e00ff */
[----:B------:R-:W-:Y:S01]  /*03a0*/  UMOV UR7, 0x3ef53e1d ;  /* 0x3ef53e1d00077882 */ /* 0x000fe20000000000 */
[----:B------:R-:W-:Y:S01]  /*03b0*/  ISETP.GE.AND P3, PT, R19, RZ, PT ;  /* 0x000000ff1300720c */ /* 0x000fe20003f66270 */
[----:B------:R-:W-:Y:S01]  /*03c0*/  @!P2 IMAD.MOV.U32 R24, RZ, RZ, 0x54442d18 ;  /* 0x54442d18ff18a424 */ /* 0x000fe200078e00ff */
[----:B------:R-:W-:Y:S01]  /*03d0*/  BSSY.RECONVERGENT B0, `(.L_x_48) ;  /* 0x0000071000007945 */ /* 0x000fe20003800200 */
[----:B------:R-:W-:Y:S01]  /*03e0*/  @!P2 IMAD.MOV.U32 R25, RZ, RZ, 0x400921fb ;  /* 0x400921fbff19a424 */ /* 0x000fe200078e00ff */
[----:B------:R-:W-:Y:S01]  /*03f0*/  DFMA R6, R4, -UR6, R6 ;  /* 0x8000000604067c2b */ /* 0x000fe20008000006 */
[----:B------:R-:W-:Y:S01]  /*0400*/  UMOV UR6, 0x8dde082e ;  /* 0x8dde082e00067882 */ /* 0x000fe20000000000 */
[----:B------:R-:W-:Y:S01]  /*0410*/  UMOV UR7, 0x3f531278 ;  /* 0x3f53127800077882 */ /* 0x000fe20000000000 */
[----:B------:R-:W-:-:S05]  /*0420*/  @P2 PLOP3.LUT P0, PT, P3, PT, PT, 0x80, 0x8 ;  /* 0x000000000008281c */ /* 0x000fca0001f0f070 */
[----:B------:R-:W-:Y:S01]  /*0430*/  DFMA R6, R4, R6, -UR6 ;  /* 0x8000000604067e2b */ /* 0x000fe20008000006 */
[----:B------:R-:W-:Y:S01]  /*0440*/  UMOV UR6, 0xc8249315 ;  /* 0xc824931500067882 */ /* 0x000fe20000000000 */
[----:B------:R-:W-:-:S06]  /*0450*/  UMOV UR7, 0x3f6f9690 ;  /* 0x3f6f969000077882 */ /* 0x000fcc0000000000 */
[----:B------:R-:W-:Y:S01]  /*0460*/  DFMA R6, R4, R6, UR6 ;  /* 0x0000000604067e2b */ /* 0x000fe20008000006 */
[----:B------:R-:W-:Y:S01]  /*0470*/  UMOV UR6, 0xabc7cf0d ;  /* 0xabc7cf0d00067882 */ /* 0x000fe20000000000 */
[----:B------:R-:W-:-:S06]  /*0480*/  UMOV UR7, 0x3f82cf5a ;  /* 0x3f82cf5a00077882 */ /* 0x000fcc0000000000 */
        /* <DEDUP_REMOVED lines=42> */
[----:B------:R-:W-:-:S08]  /*0730*/  DFMA R6, R4, R6, -UR6 ;  /* 0x8000000604067e2b */ /* 0x000fd00008000006 */
[----:B------:R-:W-:-:S08]  /*0740*/  DMUL R22, R4, R6 ;  /* 0x0000000604167228 */ /* 0x000fd00000000000 */
[----:B------:R-:W-:Y:S01]  /*0750*/  DFMA R22, R22, R2, R2 ;  /* 0x000000021616722b */ /* 0x000fe20000000002 */
[----:B------:R-:W-:-:S07]  /*0760*/  IMAD.MOV.U32 R2, RZ, RZ, 0x1 ;  /* 0x00000001ff027424 */ /* 0x000fce00078e00ff */
[----:B------:R-:W-:Y:S02]  /*0770*/  @P2 DADD R12, -RZ, -R22 ;  /* 0x00000000ff0c2229 */ /* 0x000fe40000000916 */
[----:B------:R-:W-:-:S08]  /*0780*/  @!P2 DADD R24, -R22, R24 ;  /* 0x000000001618a229 */ /* 0x000fd00000000118 */
[----:B------:R-:W-:Y:S02]  /*0790*/  @P2 FSEL R12, R22, R12, !P0 ;  /* 0x0000000c160c2208 */ /* 0x000fe40004000000 */
[----:B------:R-:W-:Y:S02]  /*07a0*/  @P2 FSEL R13, R23, R13, !P0 ;  /* 0x0000000d170d2208 */ /* 0x000fe40004000000 */
[----:B------:R-:W-:Y:S01]  /*07b0*/  @!P2 PLOP3.LUT P0, PT, P3, PT, PT, 0x80, 0x8 ;  /* 0x000000000008a81c */ /* 0x000fe20001f0f070 */
[----:B------:R-:W-:-:S03]  /*07c0*/  DSETP.NEU.AND P3, PT, R16, RZ, PT ;  /* 0x000000ff1000722a */ /* 0x000fc60003f6d000 */
[----:B------:R-:W-:Y:S02]  /*07d0*/  @!P2 FSEL R22, R24, R22, !P0 ;  /* 0x000000161816a208 */ /* 0x000fe40004000000 */
[----:B------:R-:W-:Y:S01]  /*07e0*/  @!P2 FSEL R23, R25, R23, !P0 ;  /* 0x000000171917a208 */ /* 0x000fe20004000000 */
[----:B--2---:R-:W-:Y:S02]  /*07f0*/  DADD R4, -RZ, |R10| ;  /* 0x00000000ff047229 */ /* 0x004fe4000000050a */
        /* <DEDUP_REMOVED lines=12> */
[----:B------:R-:W-:Y:S01]  /*08c0*/  DFMA R2, R2, R6, R2 ;  /* 0x000000060202722b */ /* 0x000fe20000000002 */
[----:B------:R-:W-:Y:S02]  /*08d0*/  @P2 IMAD.MOV.U32 R6, RZ, RZ, 0x54442d18 ;  /* 0x54442d18ff062424 */ /* 0x000fe400078e00ff */
[----:B------:R-:W-:-:S06]  /*08e0*/  @P2 IMAD.MOV.U32 R7, RZ, RZ, 0x3ff921fb ;  /* 0x3ff921fbff072424 */ /* 0x000fcc00078e00ff */
[----:B------:R-:W-:Y:S02]  /*08f0*/  @P2 DADD R12, R12, R6 ;  /* 0x000000000c0c2229 */ /* 0x000fe40000000006 */
[----:B------:R-:W-:-:S04]  /*0900*/  DMUL R6, R2, R4 ;  /* 0x0000000402067228 */ /* 0x000fc80000000000 */
[----:B------:R-:W-:Y:S02]  /*0910*/  @!P2 IMAD.MOV.U32 R12, RZ, RZ, R22 ;  /* 0x000000ffff0ca224 */ /* 0x000fe400078e0016 */
[----:B------:R-:W-:Y:S01]  /*0920*/  @!P2 IMAD.MOV.U32 R13, RZ, RZ, R23 ;  /* 0x000000ffff0da224 */ /* 0x000fe200078e0017 */
[----:B------:R-:W-:Y:S02]  /*0930*/  @P3 DSETP.NEU.AND P2, PT, |R18|, |R20|, PT ;  /* 0x400000141200322a */ /* 0x000fe40003f4d200 */
[----:B------:R-:W-:Y:S02]  /*0940*/  DFMA R16, -R14, R6, R4 ;  /* 0x000000060e10722b */ /* 0x000fe40000000104 */
[----:B------:R-:W-:-:S06]  /*0950*/  DADD R18, |R20|, |R18| ;  /* 0x0000000014127229 */ /* 0x000fcc0000000612 */
[----:B------:R-:W-:Y:S01]  /*0960*/  DFMA R2, R2, R16, R6 ;  /* 0x000000100202722b */ /* 0x000fe20000000006 */
[----:B------:R-:W-:Y:S01]  /*0970*/  @P3 IMAD.MOV.U32 R7, RZ, RZ, 0x7f3321d2 ;  /* 0x7f3321d2ff073424 */ /* 0x000fe200078e00ff */
[----:B------:R-:W-:Y:S01]  /*0980*/  @!P3 FSEL R16, RZ, 3.37028055040000000000e+12, P0 ;  /* 0x54442d18ff10b808 */ /* 0x000fe20000000000 */
[----:B------:R-:W-:-:S03]  /*0990*/  @P3 IMAD.MOV.U32 R17, RZ, RZ, 0x4002d97c ;  /* 0x4002d97cff113424 */ /* 0x000fc600078e00ff */
[----:B------:R-:W-:Y:S02]  /*09a0*/  @P3 FSEL R7, R7, 3.37028055040000000000e+12, !P0 ;  /* 0x54442d1807073808 */ /* 0x000fe40004000000 */
[----:B------:R-:W-:Y:S02]  /*09b0*/  @P3 FSEL R17, R17, 1.8213495016098022461, !P0 ;  /* 0x3fe921fb11113808 */ /* 0x000fe40004000000 */
[----:B------:R-:W-:Y:S01]  /*09c0*/  FFMA R20, RZ, R15, R3 ;  /* 0x0000000fff147223 */ /* 0x000fe20000000003 */
[----:B------:R-:W-:Y:S02]  /*09d0*/  @P3 FSEL R6, R7, R12, !P2 ;  /* 0x0000000c07063208 */ /* 0x000fe40005000000 */
[----:B------:R-:W-:Y:S02]  /*09e0*/  @P3 FSEL R13, R17, R13, !P2 ;  /* 0x0000000d110d3208 */ /* 0x000fe40005000000 */
[----:B------:R-:W-:Y:S01]  /*09f0*/  FSETP.GT.AND P2, PT, |R20|, 1.469367938527859385e-39, PT ;  /* 0x001000001400780b */ /* 0x000fe20003f44200 */
[----:B------:R-:W-:Y:S01]  /*0a00*/  @P3 IMAD.MOV.U32 R16, RZ, RZ, R6 ;  /* 0x000000ffff103224 */ /* 0x000fe200078e0006 */
[----:B------:R-:W-:Y:S01]  /*0a10*/  @!P3 FSEL R17, RZ, 2.1426990032196044922, P0 ;  /* 0x400921fbff11b808 */ /* 0x000fe20000000000 */
[----:B------:R-:W-:Y:S01]  /*0a20*/  @P3 IMAD.MOV.U32 R17, RZ, RZ, R13 ;  /* 0x000000ffff113224 */ /* 0x000fe200078e000d */
[----:B------:R-:W-:-:S04]  /*0a30*/  DSETP.NAN.AND P0, PT, R18, R18, PT ;  /* 0x000000121200722a */ /* 0x000fc80003f08000 */
[----:B------:R-:W-:Y:S02]  /*0a40*/  LOP3.LUT R21, R17, 0x80000000, R21, 0xb8, !PT ;  /* 0x8000000011157812 */ /* 0x000fe400078eb815 */
[----:B------:R-:W-:Y:S02]  /*0a50*/  FSEL R16, R18, R16, P0 ;  /* 0x0000001012107208 */ /* 0x000fe40000000000 */
[----:B------:R-:W-:Y:S01]  /*0a60*/  FSEL R17, R19, R21, P0 ;  /* 0x0000001513117208 */ /* 0x000fe20000000000 */
[----:B------:R-:W-:Y:S06]  /*0a70*/  @P2 BRA P4, `(.L_x_49) ;  /* 0x0000000000182947 */ /* 0x000fec0002000000 */
[----:B------:R-:W-:Y:S01]  /*0a80*/  IMAD.MOV.U32 R6, RZ, RZ, R14 ;  /* 0x000000ffff067224 */ /* 0x000fe200078e000e */
[----:B------:R-:W-:Y:S01]  /*0a90*/  MOV R2, 0xac0 ;  /* 0x00000ac000027802 */ /* 0x000fe20000000f00 */
[----:B------:R-:W-:-:S07]  /*0aa0*/  IMAD.MOV.U32 R7, RZ, RZ, R15 ;  /* 0x000000ffff077224 */ /* 0x000fce00078e000f */
[----:B------:R-:W-:Y:S05]  /*0ab0*/  CALL.REL.NOINC `($__internal_2_$__cuda_sm20_div_rn_f64_full) ;  /* 0x0000000c00c07944 */ /* 0x000fea0003c00000 */
[----:B------:R-:W-:Y:S02]  /*0ac0*/  IMAD.MOV.U32 R2, RZ, RZ, R30 ;  /* 0x000000ffff027224 */ /* 0x000fe400078e001e */
[----:B------:R-:W-:-:S07]  /*0ad0*/  IMAD.MOV.U32 R3, RZ, RZ, R31 ;  /* 0x000000ffff037224 */ /* 0x000fce00078e001f */
.L_x_49:
[----:B------:R-:W-:Y:S05]  /*0ae0*/  BSYNC.RECONVERGENT B0 ;  /* 0x0000000000007941 */ /* 0x000fea0003800200 */
.L_x_48:
[----:B------:R-:W-:Y:S01]  /*0af0*/  DMUL R4, R2, R2 ;  /* 0x0000000202047228 */ /* 0x000fe20000000000 */
[----:B------:R-:W-:Y:S01]  /*0b00*/  IMAD.MOV.U32 R6, RZ, RZ, -0x2449a4b7 ;  /* 0xdbb65b49ff067424 */ /* 0x000fe200078e00ff */
[----:B------:R-:W-:Y:S01]  /*0b10*/  UMOV UR6, 0x2a25ff7e ;  /* 0x2a25ff7e00067882 */ /* 0x000fe20000000000 */
[----:B------:R-:W-:Y:S01]  /*0b20*/  IMAD.MOV.U32 R7, RZ, RZ, 0x3f2d3b63 ;  /* 0x3f2d3b63ff077424 */ /* 0x000fe200078e00ff */
[----:B------:R-:W-:Y:S01]  /*0b30*/  UMOV UR7, 0x3ef53e1d ;  /* 0x3ef53e1d00077882 */ /* 0x000fe20000000000 */
[----:B------:R-:W-:Y:S01]  /*0b40*/  ISETP.GE.AND P2, PT, R9, RZ, PT ;  /* 0x000000ff0900720c */ /* 0x000fe20003f46270 */
[----:B------:R-:W-:Y:S01]  /*0b50*/  DSETP.NEU.AND P3, PT, R14, RZ, PT ;  /* 0x000000ff0e00722a */ /* 0x000fe20003f6d000 */
[----:B------:R-:W-:Y:S01]  /*0b60*/  @P1 IMAD.MOV.U32 R12, RZ, RZ, 0x54442d18 ;  /* 0x54442d18ff0c1424 */ /* 0x000fe200078e00ff */
[----:B------:R-:W-:Y:S01]  /*0b70*/  BSSY.RECONVERGENT B0, `(.L_x_50) ;  /* 0x0000071000007945 */ /* 0x000fe20003800200 */
[----:B------:R-:W-:Y:S01]  /*0b80*/  DFMA R6, R4, -UR6, R6 ;  /* 0x8000000604067c2b */ /* 0x000fe20008000006 */
[----:B------:R-:W-:Y:S01]  /*0b90*/  UMOV UR6, 0x8dde082e ;  /* 0x8dde082e00067882 */ /* 0x000fe20000000000 */
[----:B------:R-:W-:Y:S01]  /*0ba0*/  UMOV UR7, 0x3f531278 ;  /* 0x3f53127800077882 */ /* 0x000fe20000000000 */
[----:B------:R-:W-:Y:S01]  /*0bb0*/  @P1 PLOP3.LUT P0, PT, P2, PT, PT, 0x80, 0x8 ;  /* 0x000000000008181c */ /* 0x000fe2000170f070 */
[----:B------:R-:W-:-:S04]  /*0bc0*/  @P1 IMAD.MOV.U32 R13, RZ, RZ, 0x3ff921fb ;  /* 0x3ff921fbff0d1424 */ /* 0x000fc800078e00ff */
[----:B------:R-:W-:Y:S01]  /*0bd0*/  DFMA R6, R4, R6, -UR6 ;  /* 0x8000000604067e2b */ /* 0x000fe20008000006 */
[----:B------:R-:W-:Y:S01]  /*0be0*/  UMOV UR6, 0xc8249315 ;  /* 0xc824931500067882 */ /* 0x000fe20000000000 */
[----:B------:R-:W-:Y:S01]  /*0bf0*/  UMOV UR7, 0x3f6f9690 ;  /* 0x3f6f969000077882 */ /* 0x000fe20000000000 */
[----:B------:R-:W-:-:S05]  /*0c00*/  @P3 IMAD.MOV.U32 R15, RZ, RZ, 0x4002d97c ;  /* 0x4002d97cff0f3424 */ /* 0x000fca00078e00ff */
        /* <DEDUP_REMOVED lines=46> */
[----:B------:R-:W-:Y:S01]  /*0ef0*/  DMUL R6, R4, R6 ;  /* 0x0000000604067228 */ /* 0x000fe20000000000 */
[----:B------:R-:W-:Y:S02]  /*0f00*/  @!P1 IMAD.MOV.U32 R4, RZ, RZ, 0x54442d18 ;  /* 0x54442d18ff049424 */ /* 0x000fe400078e00ff */
[----:B------:R-:W-:-:S05]  /*0f10*/  @!P1 IMAD.MOV.U32 R5, RZ, RZ, 0x400921fb ;  /* 0x400921fbff059424 */ /* 0x000fca00078e00ff */
[----:B------:R-:W-:-:S08]  /*0f20*/  DFMA R6, R6, R2, R2 ;  /* 0x000000020606722b */ /* 0x000fd00000000002 */
[----:B------:R-:W-:Y:S02]  /*0f30*/  @P1 DADD R2, -RZ, -R6 ;  /* 0x00000000ff021229 */ /* 0x000fe40000000906 */
[----:B------:R-:W-:-:S08]  /*0f40*/  @!P1 DADD R4, -R6, R4 ;  /* 0x0000000006049229 */ /* 0x000fd00000000104 */
[----:B------:R-:W-:Y:S02]  /*0f50*/  @P1 FSEL R2, R6, R2, !P0 ;  /* 0x0000000206021208 */ /* 0x000fe40004000000 */
[----:B------:R-:W-:Y:S02]  /*0f60*/  @P1 FSEL R3, R7, R3, !P0 ;  /* 0x0000000307031208 */ /* 0x000fe40004000000 */
[----:B------:R-:W-:-:S04]  /*0f70*/  @!P1 PLOP3.LUT P0, PT, P2, PT, PT, 0x80, 0x8 ;  /* 0x000000000008981c */ /* 0x000fc8000170f070 */
[----:B------:R-:W-:Y:S01]  /*0f80*/  @P1 DADD R2, R2, R12 ;  /* 0x0000000002021229 */ /* 0x000fe2000000000c */
[----:B------:R-:W-:Y:S01]  /*0f90*/  @P3 FSEL R15, R15, 1.8213495016098022461, !P0 ;  /* 0x3fe921fb0f0f3808 */ /* 0x000fe20004000000 */
[----:B------:R-:W-:-:S04]  /*0fa0*/  @P3 IMAD.MOV.U32 R13, RZ, RZ, 0x7f3321d2 ;  /* 0x7f3321d2ff0d3424 */ /* 0x000fc800078e00ff */
[----:B------:R-:W-:Y:S02]  /*0fb0*/  @!P1 FSEL R2, R4, R6, !P0 ;  /* 0x0000000604029208 */ /* 0x000fe40004000000 */
[----:B------:R-:W-:Y:S01]  /*0fc0*/  @!P1 FSEL R3, R5, R7, !P0 ;  /* 0x0000000705039208 */ /* 0x000fe20004000000 */
[C-C-:B------:R-:W-:Y:S01]  /*0fd0*/  @P3 DSETP.NEU.AND P1, PT, |R8|.reuse, |R10|.reuse, PT ;  /* 0x4000000a0800322a */ /* 0x140fe20003f2d200 */
[----:B------:R-:W-:Y:S01]  /*0fe0*/  @P3 FSEL R13, R13, 3.37028055040000000000e+12, !P0 ;  /* 0x54442d180d0d3808 */ /* 0x000fe20004000000 */
[----:B------:R-:W-:Y:S01]  /*0ff0*/  DADD R6, |R8|, |R10| ;  /* 0x0000000008067229 */ /* 0x000fe2000000060a */
[----:B------:R-:W-:Y:S02]  /*1000*/  @!P3 FSEL R5, RZ, 2.1426990032196044922, P0 ;  /* 0x400921fbff05b808 */ /* 0x000fe40000000000 */
[----:B------:R-:W-:Y:S02]  /*1010*/  @!P3 FSEL R4, RZ, 3.37028055040000000000e+12, P0 ;  /* 0x54442d18ff04b808 */ /* 0x000fe40000000000 */
[----:B------:R-:W-:-:S02]  /*1020*/  @P3 FSEL R3, R15, R3, !P1 ;  /* 0x000000030f033208 */ /* 0x000fc40004800000 */
[----:B------:R-:W-:Y:S01]  /*1030*/  @P3 FSEL R2, R13, R2, !P1 ;  /* 0x000000020d023208 */ /* 0x000fe20004800000 */
[----:B------:R-:W-:Y:S02]  /*1040*/  DSETP.NAN.AND P0, PT, R6, R6, PT ;  /* 0x000000060600722a */ /* 0x000fe40003f08000 */
[----:B------:R-:W-:Y:S02]  /*1050*/  @P3 IMAD.MOV.U32 R5, RZ, RZ, R3 ;  /* 0x000000ffff053224 */ /* 0x000fe400078e0003 */
[----:B------:R-:W-:-:S03]  /*1060*/  @P3 IMAD.MOV.U32 R4, RZ, RZ, R2 ;  /* 0x000000ffff043224 */ /* 0x000fc600078e0002 */
[----:B------:R-:W-:Y:S02]  /*1070*/  LOP3.LUT R3, R5, 0x80000000, R11, 0xb8, !PT ;  /* 0x8000000005037812 */ /* 0x000fe400078eb80b */
[----:B------:R-:W-:Y:S02]  /*1080*/  FSEL R14, R6, R4, P0 ;  /* 0x00000004060e7208 */ /* 0x000fe40000000000 */
[----:B------:R-:W-:-:S06]  /*1090*/  FSEL R15, R7, R3, P0 ;  /* 0x00000003070f7208 */ /* 0x000fcc0000000000 */
[----:B------:R-:W-:-:S08]  /*10a0*/  DADD R14, R14, -R16 ;  /* 0x000000000e0e7229 */ /* 0x000fd00000000810 */
[----:B------:R-:W-:-:S14]  /*10b0*/  DSETP.NEU.AND P0, PT, |R14|, +INF , PT ;  /* 0x7ff000000e00742a */ /* 0x000fdc0003f0d200 */
[----:B------:R-:W-:Y:S01]  /*10c0*/  @!P0 DMUL R2, RZ, R14 ;  /* 0x0000000eff028228 */ /* 0x000fe20000000000 */
[----:B------:R-:W-:Y:S01]  /*10d0*/  @!P0 IMAD.MOV.U32 R12, RZ, RZ, 0x1 ;  /* 0x00000001ff0c8424 */ /* 0x000fe200078e00ff */
[----:B------:R-:W-:Y:S09]  /*10e0*/  @!P0 BRA `(.L_x_51) ;  /* 0x0000000000648947 */ /* 0x000ff20003800000 */
[----:B------:R-:W-:Y:S01]  /*10f0*/  UMOV UR6, 0x6dc9c883 ;  /* 0x6dc9c88300067882 */ /* 0x000fe20000000000 */
[----:B------:R-:W-:Y:S01]  /*1100*/  UMOV UR7, 0x3fe45f30 ;  /* 0x3fe45f3000077882 */ /* 0x000fe20000000000 */
[C---:B------:R-:W-:Y:S01]  /*1110*/  DSETP.GE.AND P0, PT, |R14|.reuse, 2.14748364800000000000e+09, PT ;  /* 0x41e000000e00742a */ /* 0x040fe20003f06200 */
[----:B------:R-:W-:Y:S01]  /*1120*/  BSSY.RECONVERGENT B1, `(.L_x_52) ;  /* 0x0000014000017945 */ /* 0x000fe20003800200 */
[----:B------:R-:W-:Y:S01]  /*1130*/  DMUL R4, R14, UR6 ;  /* 0x000000060e047c28 */ /* 0x000fe20008000000 */
[----:B------:R-:W-:Y:S01]  /*1140*/  UMOV UR6, 0x54442d18 ;  /* 0x54442d1800067882 */ /* 0x000fe20000000000 */
[----:B------:R-:W-:-:S08]  /*1150*/  UMOV UR7, 0x3ff921fb ;  /* 0x3ff921fb00077882 */ /* 0x000fd00000000000 */
[----:B------:R-:W0:Y:S08]  /*1160*/  F2I.F64 R4, R4 ;  /* 0x0000000400047311 */ /* 0x000e300000301100 */
[----:B0-----:R-:W0:Y:S02]  /*1170*/  I2F.F64 R2, R4 ;  /* 0x0000000400027312 */ /* 0x001e240000201c00 */
[----:B0-----:R-:W-:Y:S01]  /*1180*/  DFMA R6, R2, -UR6, R14 ;  /* 0x8000000602067c2b */ /* 0x001fe2000800000e */
[----:B------:R-:W-:Y:S01]  /*1190*/  UMOV UR6, 0x33145c00 ;  /* 0x33145c0000067882 */ /* 0x000fe20000000000 */
[----:B------:R-:W-:-:S06]  /*11a0*/  UMOV UR7, 0x3c91a626 ;  /* 0x3c91a62600077882 */ /* 0x000fcc0000000000 */
[----:B------:R-:W-:Y:S01]  /*11b0*/  DFMA R6, R2, -UR6, R6 ;  /* 0x8000000602067c2b */ /* 0x000fe20008000006 */
[----:B------:R-:W-:Y:S01]  /*11c0*/  UMOV UR6, 0x252049c0 ;  /* 0x252049c000067882 */ /* 0x000fe20000000000 */
[----:B------:R-:W-:-:S06]  /*11d0*/  UMOV UR7, 0x397b839a ;  /* 0x397b839a00077882 */ /* 0x000fcc0000000000 */
[----:B------:R-:W-:Y:S01]  /*11e0*/  DFMA R2, R2, -UR6, R6 ;  /* 0x8000000602027c2b */ /* 0x000fe20008000006 */
[----:B------:R-:W-:Y:S10]  /*11f0*/  @!P0 BRA `(.L_x_53) ;  /* 0x0000000000188947 */ /* 0x000ff40003800000 */
[----:B------:R-:W-:Y:S01]  /*1200*/  IMAD.MOV.U32 R16, RZ, RZ, R14 ;  /* 0x000000ffff107224 */ /* 0x000fe200078e000e */
[----:B------:R-:W-:Y:S01]  /*1210*/  MOV R2, 0x1240 ;  /* 0x0000124000027802 */ /* 0x000fe20000000f00 */
[----:B------:R-:W-:-:S07]  /*1220*/  IMAD.MOV.U32 R3, RZ, RZ, R15 ;  /* 0x000000ffff037224 */ /* 0x000fce00078e000f */
[----:B------:R-:W-:Y:S05]  /*1230*/  CALL.REL.NOINC `($_Z14external_fieldPcP7double2S1_S1_i$__internal_trig_reduction_slowpathd) ;  /* 0x0000000c00f07944 */ /* 0x000fea0003c00000 */
[----:B------:R-:W-:Y:S02]  /*1240*/  IMAD.MOV.U32 R2, RZ, RZ, R16 ;  /* 0x000000ffff027224 */ /* 0x000fe400078e0010 */
[----:B------:R-:W-:-:S07]  /*1250*/  IMAD.MOV.U32 R3, RZ, RZ, R17 ;  /* 0x000000ffff037224 */ /* 0x000fce00078e0011 */
.L_x_53:
[----:B------:R-:W-:Y:S05]  /*1260*/  BSYNC.RECONVERGENT B1 ;  /* 0x0000000000017941 */ /* 0x000fea0003800200 */
.L_x_52:
[----:B------:R-:W-:-:S07]  /*1270*/  VIADD R12, R4, 0x1 ;  /* 0x00000001040c7836 */ /* 0x000fce0000000000 */
.L_x_51:
[----:B------:R-:W-:Y:S05]  /*1280*/  BSYNC.RECONVERGENT B0 ;  /* 0x0000000000007941 */ /* 0x000fea0003800200 */
.L_x_50:
[----:B------:R-:W0:Y:S01]  /*1290*/  LDCU.64 UR6, c[0x4][0x8] ;  /* 0x01000100ff0677ac */ /* 0x000e220008000a00 */
[----:B------:R-:W-:-:S05]  /*12a0*/  IMAD.SHL.U32 R4, R12, 0x40, RZ ;  /* 0x000000400c047824 */ /* 0x000fca00078e00ff */
[----:B------:R-:W-:-:S04]  /*12b0*/  LOP3.LUT R4, R4, 0x40, RZ, 0xc0, !PT ;  /* 0x0000004004047812 */ /* 0x000fc800078ec0ff */
[----:B0-----:R-:W-:-:S05]  /*12c0*/  IADD3 R28, P0, PT, R4, UR6, RZ ;  /* 0x00000006041c7c10 */ /* 0x001fca000ff1e0ff */
[----:B------:R-:W-:-:S05]  /*12d0*/  IMAD.X R29, RZ, RZ, UR7, P0 ;  /* 0x00000007ff1d7e24 */ /* 0x000fca00080e06ff */
[----:B------:R-:W2:Y:S04]  /*12e0*/  LDG.E.128.CONSTANT R4, desc[UR4][R28.64] ;  /* 0x000000041c047981 */ /* 0x000ea8000c1e9d00 */
[----:B------:R-:W3:Y:S04]  /*12f0*/  LDG.E.128.CONSTANT R16, desc[UR4][R28.64+0x10] ;  /* 0x000010041c107981 */ /* 0x000ee8000c1e9d00 */
[----:B------:R-:W4:Y:S01]  /*1300*/  LDG.E.128.CONSTANT R20, desc[UR4][R28.64+0x20] ;  /* 0x000020041c147981 */ /* 0x000f22000c1e9d00 */
[----:B------:R-:W-:Y:S01]  /*1310*/  LOP3.LUT R13, R12, 0x1, RZ, 0xc0, !PT ;  /* 0x000000010c0d7812 */ /* 0x000fe200078ec0ff */
[----:B------:R-:W-:Y:S01]  /*1320*/  IMAD.MOV.U32 R26, RZ, RZ, 0x20fd8164 ;  /* 0x20fd8164ff1a7424 */ /* 0x000fe200078e00ff */
[----:B------:R-:W-:Y:S01]  /*1330*/  DMUL R24, R2, R2 ;  /* 0x0000000202187228 */ /* 0x000fe20000000000 */
[----:B------:R-:W-:Y:S01]  /*1340*/  BSSY.RECONVERGENT B0, `(.L_x_54) ;  /* 0x0000030000007945 */ /* 0x000fe20003800200 */
[----:B------:R-:W-:Y:S01]  /*1350*/  ISETP.NE.U32.AND P0, PT, R13, 0x1, PT ;  /* 0x000000010d00780c */ /* 0x000fe20003f05070 */
[----:B------:R-:W-:Y:S01]  /*1360*/  IMAD.MOV.U32 R13, RZ, RZ, 0x3da8ff83 ;  /* 0x3da8ff83ff0d7424 */ /* 0x000fe200078e00ff */
[----:B------:R-:W-:-:S02]  /*1370*/  DSETP.NEU.AND P1, PT, |R14|, +INF , PT ;  /* 0x7ff000000e00742a */ /* 0x000fc40003f2d200 */
[----:B------:R-:W-:Y:S01]  /*1380*/  FSEL R26, R26, -8.06006814911005101289e+34, !P0 ;  /* 0xf9785eba1a1a7808 */ /* 0x000fe20004000000 */
[----:B------:R-:W-:Y:S01]  /*1390*/  DMUL R10, R10, R10 ;  /* 0x0000000a0a0a7228 */ /* 0x000fe20000000000 */
[----:B------:R-:W-:-:S07]  /*13a0*/  FSEL R27, -R13, 0.11223486810922622681, !P0 ;  /* 0x3de5db650d1b7808 */ /* 0x000fce0004000100 */
[----:B------:R-:W-:Y:S02]  /*13b0*/  DFMA R10, R8, R8, R10 ;  /* 0x00000008080a722b */ /* 0x000fe4000000000a */
[----:B--2---:R-:W-:-:S08]  /*13c0*/  DFMA R4, R24, R26, R4 ;  /* 0x0000001a1804722b */ /* 0x004fd00000000004 */
[----:B------:R-:W-:-:S08]  /*13d0*/  DFMA R4, R24, R4, R6 ;  /* 0x000000041804722b */ /* 0x000fd00000000006 */
[----:B---3--:R-:W-:-:S08]  /*13e0*/  DFMA R4, R24, R4, R16 ;  /* 0x000000041804722b */ /* 0x008fd00000000010 */
[----:B------:R-:W-:-:S08]  /*13f0*/  DFMA R4, R24, R4, R18 ;  /* 0x000000041804722b */ /* 0x000fd00000000012 */
[----:B----4-:R-:W-:Y:S01]  /*1400*/  DFMA R4, R24, R4, R20 ;  /* 0x000000041804722b */ /* 0x010fe20000000014 */
[----:B------:R-:W-:-:S07]  /*1410*/  @!P1 IMAD.MOV.U32 R20, RZ, RZ, RZ ;  /* 0x000000ffff149224 */ /* 0x000fce00078e00ff */
[----:B------:R-:W-:-:S08]  /*1420*/  DFMA R4, R24, R4, R22 ;  /* 0x000000041804722b */ /* 0x000fd00000000016 */
[----:B------:R-:W-:Y:S02]  /*1430*/  DFMA R2, R4, R2, R2 ;  /* 0x000000020402722b */ /* 0x000fe40000000002 */
[----:B------:R-:W-:-:S10]  /*1440*/  DFMA R4, R24, R4, 1 ;  /* 0x3ff000001804742b */ /* 0x000fd40000000004 */
[----:B------:R-:W-:Y:S02]  /*1450*/  FSEL R6, R4, R2, !P0 ;  /* 0x0000000204067208 */ /* 0x000fe40004000000 */
[----:B------:R-:W-:Y:S01]  /*1460*/  FSEL R7, R5, R3, !P0 ;  /* 0x0000000305077208 */ /* 0x000fe20004000000 */
[----:B------:R-:W-:Y:S01]  /*1470*/  @!P1 DMUL R2, RZ, R14 ;  /* 0x0000000eff029228 */ /* 0x000fe20000000000 */
[----:B------:R-:W-:-:S04]  /*1480*/  LOP3.LUT P0, RZ, R12, 0x2, RZ, 0xc0, !PT ;  /* 0x000000020cff7812 */ /* 0x000fc8000780c0ff */
[----:B------:R-:W-:-:S10]  /*1490*/  DADD R4, RZ, -R6 ;  /* 0x00000000ff047229 */ /* 0x000fd40000000806 */
[----:B------:R-:W-:Y:S02]  /*14a0*/  FSEL R8, R6, R4, !P0 ;  /* 0x0000000406087208 */ /* 0x000fe40004000000 */
[----:B------:R-:W-:Y:S01]  /*14b0*/  FSEL R9, R7, R5, !P0 ;  /* 0x0000000507097208 */ /* 0x000fe20004000000 */
[----:B------:R-:W-:Y:S06]  /*14c0*/  @!P1 BRA `(.L_x_55) ;  /* 0x00000000005c9947 */ /* 0x000fec0003800000 */
[----:B------:R-:W-:Y:S01]  /*14d0*/  UMOV UR6, 0x6dc9c883 ;  /* 0x6dc9c88300067882 */ /* 0x000fe20000000000 */
[----:B------:R-:W-:Y:S01]  /*14e0*/  UMOV UR7, 0x3fe45f30 ;  /* 0x3fe45f3000077882 */ /* 0x000fe20000000000 */
[C---:B------:R-:W-:Y:S02]  /*14f0*/  DSETP.GE.AND P0, PT, |R14|.reuse, 2.14748364800000000000e+09, PT ;  /* 0x41e000000e00742a */ /* 0x040fe40003f06200 */
        /* <DEDUP_REMOVED lines=18> */
[----:B------:R-:W-:Y:S02]  /*1620*/  IMAD.MOV.U32 R2, RZ, RZ, R16 ;  /* 0x000000ffff027224 */ /* 0x000fe400078e0010 */
[----:B------:R-:W-:-:S07]  /*1630*/  IMAD.MOV.U32 R3, RZ, RZ, R17 ;  /* 0x000000ffff037224 */ /* 0x000fce00078e0011 */
.L_x_55:
[----:B------:R-:W-:Y:S05]  /*1640*/  BSYNC.RECONVERGENT B0 ;  /* 0x0000000000007941 */ /* 0x000fea0003800200 */
.L_x_54:
[----:B------:R-:W0:Y:S01]  /*1650*/  MUFU.RSQ64H R5, R11 ;  /* 0x0000000b00057308 */ /* 0x000e220000001c00 */
[----:B------:R-:W-:Y:S01]  /*1660*/  VIADD R4, R11, 0xfcb00000 ;  /* 0xfcb000000b047836 */ /* 0x000fe20000000000 */
[----:B------:R-:W-:Y:S01]  /*1670*/  BSSY.RECONVERGENT B0, `(.L_x_56) ;  /* 0x0000011000007945 */ /* 0x000fe20003800200 */
[----:B------:R-:W-:Y:S02]  /*1680*/  IMAD.MOV.U32 R12, RZ, RZ, 0x0 ;  /* 0x00000000ff0c7424 */ /* 0x000fe400078e00ff */
[----:B------:R-:W-:Y:S01]  /*1690*/  IMAD.MOV.U32 R13, RZ, RZ, 0x3fd80000 ;  /* 0x3fd80000ff0d7424 */ /* 0x000fe200078e00ff */
[----:B------:R-:W-:Y:S01]  /*16a0*/  ISETP.GE.U32.AND P0, PT, R4, 0x7ca00000, PT ;  /* 0x7ca000000400780c */ /* 0x000fe20003f06070 */
[----:B0-----:R-:W-:-:S08]  /*16b0*/  DMUL R6, R4, R4 ;  /* 0x0000000404067228 */ /* 0x001fd00000000000 */
[----:B------:R-:W-:-:S08]  /*16c0*/  DFMA R6, -R6, R10, 1 ;  /* 0x3ff000000606742b */ /* 0x000fd0000000010a */
[----:B------:R-:W-:Y:S02]  /*16d0*/  DFMA R12, R6, R12, 0.5 ;  /* 0x3fe00000060c742b */ /* 0x000fe4000000000c */
[----:B------:R-:W-:-:S08]  /*16e0*/  DMUL R6, R4, R6 ;  /* 0x0000000604067228 */ /* 0x000fd00000000000 */
[----:B------:R-:W-:-:S08]  /*16f0*/  DFMA R14, R12, R6, R4 ;  /* 0x000000060c0e722b */ /* 0x000fd00000000004 */
[----:B------:R-:W-:Y:S02]  /*1700*/  DMUL R12, R14, R10 ;  /* 0x0000000a0e0c7228 */ /* 0x000fe40000000000 */
[----:B------:R-:W-:Y:S02]  /*1710*/  VIADD R19, R15, 0xfff00000 ;  /* 0xfff000000f137836 */ /* 0x000fe40000000000 */
[----:B------:R-:W-:-:S04]  /*1720*/  IMAD.MOV.U32 R18, RZ, RZ, R14 ;  /* 0x000000ffff127224 */ /* 0x000fc800078e000e */
[----:B------:R-:W-:-:S08]  /*1730*/  DFMA R16, R12, -R12, R10 ;  /* 0x8000000c0c10722b */ /* 0x000fd0000000000a */
[----:B------:R-:W-:Y:S01]  /*1740*/  DFMA R22, R16, R18, R12 ;  /* 0x000000121016722b */ /* 0x000fe2000000000c */
[----:B------:R-:W-:Y:S10]  /*1750*/  @!P0 BRA `(.L_x_57) ;  /* 0x0000000000088947 */ /* 0x000ff40003800000 */
[----:B------:R-:W-:-:S07]  /*1760*/  MOV R6, 0x1780 ;  /* 0x0000178000067802 */ /* 0x000fce0000000f00 */
[----:B------:R-:W-:Y:S05]  /*1770*/  CALL.REL.NOINC `($__internal_3_$__cuda_sm20_dsqrt_rn_f64_mediumpath_v1) ;  /* 0x0000000400f87944 */ /* 0x000fea0003c00000 */
.L_x_57:
[----:B------:R-:W-:Y:S05]  /*1780*/  BSYNC.RECONVERGENT B0 ;  /* 0x0000000000007941 */ /* 0x000fea0003800200 */
.L_x_56:
        /* <DEDUP_REMOVED lines=11> */
[----:B------:R-:W-:Y:S01]  /*1840*/  IMAD.MOV.U32 R21, RZ, RZ, 0x3da8ff83 ;  /* 0x3da8ff83ff157424 */ /* 0x000fe200078e00ff */
[----:B------:R-:W-:Y:S01]  /*1850*/  ISETP.NE.U32.AND P0, PT, R10, 0x1, PT ;  /* 0x000000010a00780c */ /* 0x000fe20003f05070 */
[----:B------:R-:W-:-:S03]  /*1860*/  DMUL R10, R2, R2 ;  /* 0x00000002020a7228 */ /* 0x000fc60000000000 */
[----:B------:R-:W-:Y:S02]  /*1870*/  FSEL R26, R26, -8.06006814911005101289e+34, !P0 ;  /* 0xf9785eba1a1a7808 */ /* 0x000fe40004000000 */
[----:B------:R-:W-:-:S06]  /*1880*/  FSEL R27, -R21, 0.11223486810922622681, !P0 ;  /* 0x3de5db65151b7808 */ /* 0x000fcc0004000100 */
[----:B--2---:R-:W-:-:S08]  /*1890*/  DFMA R4, R10, R26, R4 ;  /* 0x0000001a0a04722b */ /* 0x004fd00000000004 */
[C---:B------:R-:W-:Y:S01]  /*18a0*/  DFMA R4, R10.reuse, R4, R6 ;  /* 0x000000040a04722b */ /* 0x040fe20000000006 */
[----:B------:R-:W0:Y:S07]  /*18b0*/  LDC.64 R6, c[0x0][0x398] ;  /* 0x0000e600ff067b82 */ /* 0x000e2e0000000a00 */
[----:B---3--:R-:W-:-:S08]  /*18c0*/  DFMA R4, R10, R4, R12 ;  /* 0x000000040a04722b */ /* 0x008fd0000000000c */
[----:B------:R-:W-:-:S08]  /*18d0*/  DFMA R4, R10, R4, R14 ;  /* 0x000000040a04722b */ /* 0x000fd0000000000e */
[----:B----4-:R-:W-:-:S08]  /*18e0*/  DFMA R4, R10, R4, R16 ;  /* 0x000000040a04722b */ /* 0x010fd00000000010 */
[----:B------:R-:W-:-:S08]  /*18f0*/  DFMA R4, R10, R4, R18 ;  /* 0x000000040a04722b */ /* 0x000fd00000000012 */
[----:B------:R-:W-:Y:S02]  /*1900*/  DFMA R2, R4, R2, R2 ;  /* 0x000000020402722b */ /* 0x000fe40000000002 */
[----:B------:R-:W-:-:S10]  /*1910*/  DFMA R4, R10, R4, 1 ;  /* 0x3ff000000a04742b */ /* 0x000fd40000000004 */
[----:B------:R-:W-:Y:S02]  /*1920*/  FSEL R4, R4, R2, !P0 ;  /* 0x0000000204047208 */ /* 0x000fe40004000000 */
[----:B------:R-:W-:Y:S02]  /*1930*/  FSEL R5, R5, R3, !P0 ;  /* 0x0000000305057208 */ /* 0x000fe40004000000 */
[----:B------:R-:W-:-:S04]  /*1940*/  LOP3.LUT P0, RZ, R20, 0x2, RZ, 0xc0, !PT ;  /* 0x0000000214ff7812 */ /* 0x000fc8000780c0ff */
[----:B------:R-:W-:-:S10]  /*1950*/  DADD R2, RZ, -R4 ;  /* 0x00000000ff027229 */ /* 0x000fd40000000804 */
[----:B------:R-:W-:Y:S02]  /*1960*/  FSEL R10, R4, R2, !P0 ;  /* 0x00000002040a7208 */ /* 0x000fe40004000000 */
[----:B------:R-:W-:Y:S01]  /*1970*/  FSEL R11, R5, R3, !P0 ;  /* 0x00000003050b7208 */ /* 0x000fe20004000000 */
[----:B0-----:R-:W-:-:S05]  /*1980*/  IMAD.WIDE R2, R0, 0x10, R6 ;  /* 0x0000001000027825 */ /* 0x001fca00078e0206 */
[----:B------:R-:W-:-:S07]  /*1990*/  DMUL R10, R22, R10 ;  /* 0x0000000a160a7228 */ /* 0x000fce0000000000 */
[----:B------:R-:W-:Y:S01]  /*19a0*/  STG.E.128 desc[UR4][R2.64], R8 ;  /* 0x0000000802007986 */ /* 0x000fe2000c101d04 */
[----:B------:R-:W-:Y:S05]  /*19b0*/  EXIT ;  /* 0x000000000000794d */ /* 0x000fea0003800000 */
        .weak           $__internal_2_$__cuda_sm20_div_rn_f64_full
        .type           $__internal_2_$__cuda_sm20_div_rn_f64_full,@function
        .size           $__internal_2_$__cuda_sm20_div_rn_f64_full,($__internal_3_$__cuda_sm20_dsqrt_rn_f64_mediumpath_v1 - $__internal_2_$__cuda_sm20_div_rn_f64_full)
$__internal_2_$__cuda_sm20_div_rn_f64_full:
[C---:B------:R-:W-:Y:S01]  /*19c0*/  FSETP.GEU.AND P0, PT, |R7|.reuse, 1.469367938527859385e-39, PT ;  /* 0x001000000700780b */ /* 0x040fe20003f0e200 */
[----:B------:R-:W-:Y:S01]  /*19d0*/  IMAD.MOV.U32 R22, RZ, RZ, 0x1 ;  /* 0x00000001ff167424 */ /* 0x000fe200078e00ff */
[----:B------:R-:W-:Y:S01]  /*19e0*/  LOP3.LUT R12, R7, 0x800fffff, RZ, 0xc0, !PT ;  /* 0x800fffff070c7812 */ /* 0x000fe200078ec0ff */
[----:B------:R-:W-:Y:S01]  /*19f0*/  BSSY.RECONVERGENT B1, `(.L_x_58) ;  /* 0x0000054000017945 */ /* 0x000fe20003800200 */
[C---:B------:R-:W-:Y:S02]  /*1a00*/  FSETP.GEU.AND P4, PT, |R5|.reuse, 1.469367938527859385e-39, PT ;  /* 0x001000000500780b */ /* 0x040fe40003f8e200 */
[----:B------:R-:W-:Y:S01]  /*1a10*/  LOP3.LUT R13, R12, 0x3ff00000, RZ, 0xfc, !PT ;  /* 0x3ff000000c0d7812 */ /* 0x000fe200078efcff */
[----:B------:R-:W-:Y:S01]  /*1a20*/  IMAD.MOV.U32 R12, RZ, RZ, R6 ;  /* 0x000000ffff0c7224 */ /* 0x000fe200078e0006 */
[----:B------:R-:W-:Y:S02]  /*1a30*/  LOP3.LUT R3, R5, 0x7ff00000, RZ, 0xc0, !PT ;  /* 0x7ff0000005037812 */ /* 0x000fe400078ec0ff */
[----:B------:R-:W-:-:S03]  /*1a40*/  LOP3.LUT R28, R7, 0x7ff00000, RZ, 0xc0, !PT ;  /* 0x7ff00000071c7812 */ /* 0x000fc600078ec0ff */
[----:B------:R-:W-:Y:S01]  /*1a50*/  @!P0 DMUL R12, R6, 8.98846567431157953865e+307 ;  /* 0x7fe00000060c8828 */ /* 0x000fe20000000000 */
[----:B------:R-:W-:-:S03]  /*1a60*/  ISETP.GE.U32.AND P3, PT, R3, R28, PT ;  /* 0x0000001c0300720c */ /* 0x000fc60003f66070 */
[----:B------:R-:W-:Y:S01]  /*1a70*/  @!P4 LOP3.LUT R26, R7, 0x7ff00000, RZ, 0xc0, !PT ;  /* 0x7ff00000071ac812 */ /* 0x000fe200078ec0ff */
[----:B------:R-:W-:Y:S01]  /*1a80*/  @!P4 IMAD.MOV.U32 R30, RZ, RZ, RZ ;  /* 0x000000ffff1ec224 */ /* 0x000fe200078e00ff */
[----:B------:R-:W0:Y:S02]  /*1a90*/  MUFU.RCP64H R23, R13 ;  /* 0x0000000d00177308 */ /* 0x000e240000001800 */
[----:B------:R-:W-:Y:S01]  /*1aa0*/  @!P4 ISETP.GE.U32.AND P5, PT, R3, R26, PT ;  /* 0x0000001a0300c20c */ /* 0x000fe20003fa6070 */
[----:B------:R-:W-:Y:S01]  /*1ab0*/  IMAD.MOV.U32 R26, RZ, RZ, 0x1ca00000 ;  /* 0x1ca00000ff1a7424 */ /* 0x000fe200078e00ff */
[----:B------:R-:W-:-:S04]  /*1ac0*/  @!P0 LOP3.LUT R28, R13, 0x7ff00000, RZ, 0xc0, !PT ;  /* 0x7ff000000d1c8812 */ /* 0x000fc800078ec0ff */
[----:B------:R-:W-:Y:S01]  /*1ad0*/  @!P4 SEL R27, R26, 0x63400000, !P5 ;  /* 0x634000001a1bc807 */ /* 0x000fe20006800000 */
[----:B0-----:R-:W-:-:S08]  /*1ae0*/  DFMA R24, R22, -R12, 1 ;  /* 0x3ff000001618742b */ /* 0x001fd0000000080c */
[----:B------:R-:W-:-:S08]  /*1af0*/  DFMA R24, R24, R24, R24 ;  /* 0x000000181818722b */ /* 0x000fd00000000018 */
[----:B------:R-:W-:Y:S01]  /*1b00*/  DFMA R24, R22, R24, R22 ;  /* 0x000000181618722b */ /* 0x000fe20000000016 */
[----:B------:R-:W-:Y:S01]  /*1b10*/  @!P4 LOP3.LUT R22, R27, 0x80000000, R5, 0xf8, !PT ;  /* 0x800000001b16c812 */ /* 0x000fe200078ef805 */
[----:B------:R-:W-:Y:S01]  /*1b20*/  IMAD.MOV.U32 R27, RZ, RZ, R3 ;  /* 0x000000ffff1b7224 */ /* 0x000fe200078e0003 */
[----:B------:R-:W-:Y:S02]  /*1b30*/  SEL R23, R26, 0x63400000, !P3 ;  /* 0x634000001a177807 */ /* 0x000fe40005800000 */
[----:B------:R-:W-:Y:S01]  /*1b40*/  @!P4 LOP3.LUT R31, R22, 0x100000, RZ, 0xfc, !PT ;  /* 0x00100000161fc812 */ /* 0x000fe200078efcff */
[----:B------:R-:W-:Y:S01]  /*1b50*/  IMAD.MOV.U32 R22, RZ, RZ, R4 ;  /* 0x000000ffff167224 */ /* 0x000fe200078e0004 */
[----:B------:R-:W-:Y:S01]  /*1b60*/  LOP3.LUT R23, R23, 0x800fffff, R5, 0xf8, !PT ;  /* 0x800fffff17177812 */ /* 0x000fe200078ef805 */
[----:B------:R-:W-:-:S05]  /*1b70*/  DFMA R32, R24, -R12, 1 ;  /* 0x3ff000001820742b */ /* 0x000fca000000080c */
[----:B------:R-:W-:-:S03]  /*1b80*/  @!P4 DFMA R22, R22, 2, -R30 ;  /* 0x400000001616c82b */ /* 0x000fc6000000081e */
[----:B------:R-:W-:-:S07]  /*1b90*/  DFMA R32, R24, R32, R24 ;  /* 0x000000201820722b */ /* 0x000fce0000000018 */
[----:B------:R-:W-:Y:S01]  /*1ba0*/  @!P4 LOP3.LUT R27, R23, 0x7ff00000, RZ, 0xc0, !PT ;  /* 0x7ff00000171bc812 */ /* 0x000fe200078ec0ff */
[----:B------:R-:W-:-:S04]  /*1bb0*/  DMUL R30, R32, R22 ;  /* 0x00000016201e7228 */ /* 0x000fc80000000000 */
[----:B------:R-:W-:-:S04]  /*1bc0*/  VIADD R29, R27, 0xffffffff ;  /* 0xffffffff1b1d7836 */ /* 0x000fc80000000000 */
[----:B------:R-:W-:Y:S01]  /*1bd0*/  DFMA R24, R30, -R12, R22 ;  /* 0x8000000c1e18722b */ /* 0x000fe20000000016 */
[----:B------:R-:W-:Y:S01]  /*1be0*/  ISETP.GT.U32.AND P0, PT, R29, 0x7feffffe, PT ;  /* 0x7feffffe1d00780c */ /* 0x000fe20003f04070 */
[----:B------:R-:W-:-:S05]  /*1bf0*/  VIADD R29, R28, 0xffffffff ;  /* 0xffffffff1c1d7836 */ /* 0x000fca0000000000 */
[----:B------:R-:W-:Y:S01]  /*1c00*/  ISETP.GT.U32.OR P0, PT, R29, 0x7feffffe, P0 ;  /* 0x7feffffe1d00780c */ /* 0x000fe20000704470 */
[----:B------:R-:W-:-:S12]  /*1c10*/  DFMA R24, R32, R24, R30 ;  /* 0x000000182018722b */ /* 0x000fd8000000001e */
        /* <DEDUP_REMOVED lines=28> */
.L_x_59:
        /* <DEDUP_REMOVED lines=16> */
.L_x_62:
[----:B------:R-:W-:Y:S01]  /*1ee0*/  LOP3.LUT R31, R7, 0x80000, RZ, 0xfc, !PT ;  /* 0x00080000071f7812 */ /* 0x000fe200078efcff */
[----:B------:R-:W-:Y:S01]  /*1ef0*/  IMAD.MOV.U32 R30, RZ, RZ, R6 ;  /* 0x000000ffff1e7224 */ /* 0x000fe200078e0006 */
[----:B------:R-:W-:Y:S06]  /*1f00*/  BRA `(.L_x_60) ;  /* 0x0000000000087947 */ /* 0x000fec0003800000 */
.L_x_61:
[----:B------:R-:W-:Y:S01]  /*1f10*/  LOP3.LUT R31, R5, 0x80000, RZ, 0xfc, !PT ;  /* 0x00080000051f7812 */ /* 0x000fe200078efcff */
[----:B------:R-:W-:-:S07]  /*1f20*/  IMAD.MOV.U32 R30, RZ, RZ, R4 ;  /* 0x000000ffff1e7224 */ /* 0x000fce00078e0004 */
.L_x_60:
[----:B------:R-:W-:Y:S05]  /*1f30*/  BSYNC.RECONVERGENT B1 ;  /* 0x0000000000017941 */ /* 0x000fea0003800200 */
.L_x_58:
[----:B------:R-:W-:-:S04]  /*1f40*/  IMAD.MOV.U32 R3, RZ, RZ, 0x0 ;  /* 0x00000000ff037424 */ /* 0x000fc800078e00ff */
[----:B------:R-:W-:Y:S05]  /*1f50*/  RET.REL.NODEC R2 `(_Z14external_fieldPcP7double2S1_S1_i) ;  /* 0xffffffe002287950 */ /* 0x000fea0003c3ffff */
        .weak           $__internal_3_$__cuda_sm20_dsqrt_rn_f64_mediumpath_v1
        .type           $__internal_3_$__cuda_sm20_dsqrt_rn_f64_mediumpath_v1,@function
        .size           $__internal_3_$__cuda_sm20_dsqrt_rn_f64_mediumpath_v1,($_Z14external_fieldPcP7double2S1_S1_i$__internal_trig_reduction_slowpathd - $__internal_3_$__cuda_sm20_dsqrt_rn_f64_mediumpath_v1)
$__internal_3_$__cuda_sm20_dsqrt_rn_f64_mediumpath_v1:
[----:B------:R-:W-:Y:S01]  /*1f60*/  ISETP.GE.U32.AND P0, PT, R4, -0x3400000, PT ;  /* 0xfcc000000400780c */ /* 0x000fe20003f06070 */
[----:B------:R-:W-:Y:S01]  /*1f70*/  BSSY.RECONVERGENT B1, `(.L_x_63) ;  /* 0x0000024000017945 */ /* 0x000fe20003800200 */
[----:B------:R-:W-:-:S11]  /*1f80*/  IMAD.MOV.U32 R15, RZ, RZ, R19 ;  /* 0x000000ffff0f7224 */ /* 0x000fd600078e0013 */
[----:B------:R-:W-:Y:S05]  /*1f90*/  @!P0 BRA `(.L_x_64) ;  /* 0x0000000000208947 */ /* 0x000fea0003800000 */
[----:B------:R-:W-:-:S10]  /*1fa0*/  DFMA.RM R12, R16, R14, R12 ;  /* 0x0000000e100c722b */ /* 0x000fd4000000400c */
[----:B------:R-:W-:-:S05]  /*1fb0*/  IADD3 R4, P0, PT, R12, 0x1, RZ ;  /* 0x000000010c047810 */ /* 0x000fca0007f1e0ff */
[----:B------:R-:W-:-:S06]  /*1fc0*/  IMAD.X R5, RZ, RZ, R13, P0 ;  /* 0x000000ffff057224 */ /* 0x000fcc00000e060d */
[----:B------:R-:W-:-:S08]  /*1fd0*/  DFMA.RP R10, -R12, R4, R10 ;  /* 0x000000040c0a722b */ /* 0x000fd0000000810a */
[----:B------:R-:W-:-:S06]  /*1fe0*/  DSETP.GT.AND P0, PT, R10, RZ, PT ;  /* 0x000000ff0a00722a */ /* 0x000fcc0003f04000 */
[----:B------:R-:W-:Y:S02]  /*1ff0*/  FSEL R4, R4, R12, P0 ;  /* 0x0000000c04047208 */ /* 0x000fe40000000000 */
[----:B------:R-:W-:Y:S01]  /*2000*/  FSEL R5, R5, R13, P0 ;  /* 0x0000000d05057208 */ /* 0x000fe20000000000 */
[----:B------:R-:W-:Y:S06]  /*2010*/  BRA `(.L_x_65) ;  /* 0x0000000000647947 */ /* 0x000fec0003800000 */
.L_x_64:
[----:B------:R-:W-:-:S14]  /*2020*/  DSETP.NE.AND P0, PT, R10, RZ, PT ;  /* 0x000000ff0a00722a */ /* 0x000fdc0003f05000 */
[----:B------:R-:W-:Y:S05]  /*2030*/  @!P0 BRA `(.L_x_66) ;  /* 0x0000000000588947 */ /* 0x000fea0003800000 */
[----:B------:R-:W-:-:S13]  /*2040*/  ISETP.GE.AND P0, PT, R11, RZ, PT ;  /* 0x000000ff0b00720c */ /* 0x000fda0003f06270 */
[----:B------:R-:W-:Y:S02]  /*2050*/  @!P0 IMAD.MOV.U32 R4, RZ, RZ, 0x0 ;  /* 0x00000000ff048424 */ /* 0x000fe400078e00ff */
[----:B------:R-:W-:Y:S01]  /*2060*/  @!P0 IMAD.MOV.U32 R5, RZ, RZ, -0x80000 ;  /* 0xfff80000ff058424 */ /* 0x000fe200078e00ff */
[----:B------:R-:W-:Y:S06]  /*2070*/  @!P0 BRA `(.L_x_65) ;  /* 0x00000000004c8947 */ /* 0x000fec0003800000 */
[----:B------:R-:W-:-:S13]  /*2080*/  ISETP.GT.AND P0, PT, R11, 0x7fefffff, PT ;  /* 0x7fefffff0b00780c */ /* 0x000fda0003f04270 */
[----:B------:R-:W-:Y:S05]  /*2090*/  @P0 BRA `(.L_x_66) ;  /* 0x0000000000400947 */ /* 0x000fea0003800000 */
[----:B------:R-:W-:Y:S01]  /*20a0*/  DMUL R10, R10, 8.11296384146066816958e+31 ;  /* 0x469000000a0a7828 */ /* 0x000fe20000000000 */
[----:B------:R-:W-:Y:S02]  /*20b0*/  IMAD.MOV.U32 R4, RZ, RZ, RZ ;  /* 0x000000ffff047224 */ /* 0x000fe400078e00ff */
[----:B------:R-:W-:Y:S02]  /*20c0*/  IMAD.MOV.U32 R14, RZ, RZ, 0x0 ;  /* 0x00000000ff0e7424 */ /* 0x000fe400078e00ff */
[----:B------:R-:W-:Y:S01]  /*20d0*/  IMAD.MOV.U32 R15, RZ, RZ, 0x3fd80000 ;  /* 0x3fd80000ff0f7424 */ /* 0x000fe200078e00ff */
[----:B------:R-:W0:Y:S02]  /*20e0*/  MUFU.RSQ64H R5, R11 ;  /* 0x0000000b00057308 */ /* 0x000e240000001c00 */
[----:B0-----:R-:W-:-:S08]  /*20f0*/  DMUL R12, R4, R4 ;  /* 0x00000004040c7228 */ /* 0x001fd00000000000 */
[----:B------:R-:W-:-:S08]  /*2100*/  DFMA R12, R10, -R12, 1 ;  /* 0x3ff000000a0c742b */ /* 0x000fd0000000080c */
[----:B------:R-:W-:Y:S02]  /*2110*/  DFMA R14, R12, R14, 0.5 ;  /* 0x3fe000000c0e742b */ /* 0x000fe4000000000e */
[----:B------:R-:W-:-:S08]  /*2120*/  DMUL R12, R4, R12 ;  /* 0x0000000c040c7228 */ /* 0x000fd00000000000 */
[----:B------:R-:W-:-:S08]  /*2130*/  DFMA R12, R14, R12, R4 ;  /* 0x0000000c0e0c722b */ /* 0x000fd00000000004 */
[----:B------:R-:W-:Y:S02]  /*2140*/  DMUL R4, R10, R12 ;  /* 0x0000000c0a047228 */ /* 0x000fe40000000000 */
[----:B------:R-:W-:-:S06]  /*2150*/  VIADD R13, R13, 0xfff00000 ;  /* 0xfff000000d0d7836 */ /* 0x000fcc0000000000 */
[----:B------:R-:W-:-:S08]  /*2160*/  DFMA R14, R4, -R4, R10 ;  /* 0x80000004040e722b */ /* 0x000fd0000000000a */
[----:B------:R-:W-:-:S10]  /*2170*/  DFMA R4, R12, R14, R4 ;  /* 0x0000000e0c04722b */ /* 0x000fd40000000004 */
[----:B------:R-:W-:Y:S01]  /*2180*/  VIADD R5, R5, 0xfcb00000 ;  /* 0xfcb0000005057836 */ /* 0x000fe20000000000 */
[----:B------:R-:W-:Y:S06]  /*2190*/  BRA `(.L_x_65) ;  /* 0x0000000000047947 */ /* 0x000fec0003800000 */
.L_x_66:
[----:B------:R-:W-:-:S11]  /*21a0*/  DADD R4, R10, R10 ;  /* 0x000000000a047229 */ /* 0x000fd6000000000a */
.L_x_65:
[----:B------:R-:W-:Y:S05]  /*21b0*/  BSYNC.RECONVERGENT B1 ;  /* 0x0000000000017941 */ /* 0x000fea0003800200 */
.L_x_63:
[----:B------:R-:W-:Y:S02]  /*21c0*/  IMAD.MOV.U32 R7, RZ, RZ, 0x0 ;  /* 0x00000000ff077424 */ /* 0x000fe400078e00ff */
[----:B------:R-:W-:Y:S02]  /*21d0*/  IMAD.MOV.U32 R22, RZ, RZ, R4 ;  /* 0x000000ffff167224 */ /* 0x000fe400078e0004 */
[----:B------:R-:W-:Y:S01]  /*21e0*/  IMAD.MOV.U32 R23, RZ, RZ, R5 ;  /* 0x000000ffff177224 */ /* 0x000fe200078e0005 */
[----:B------:R-:W-:Y:S06]  /*21f0*/  RET.REL.NODEC R6 `(_Z14external_fieldPcP7double2S1_S1_i) ;  /* 0xffffffdc06807950 */ /* 0x000fec0003c3ffff */
        .type           $_Z14external_fieldPcP7double2S1_S1_i$__internal_trig_reduction_slowpathd,@function
        .size           $_Z14external_fieldPcP7double2S1_S1_i$__internal_trig_reduction_slowpathd,(.L_x_115 - $_Z14external_fieldPcP7double2S1_S1_i$__internal_trig_reduction_slowpathd)
$_Z14external_fieldPcP7double2S1_S1_i$__internal_trig_reduction_slowpathd:
[--C-:B------:R-:W-:Y:S01]  /*2200*/  SHF.R.U32.HI R4, RZ, 0x14, R3.reuse ;  /* 0x00000014ff047819 */ /* 0x100fe20000011603 */
[----:B------:R-:W-:Y:S02]  /*2210*/  IMAD.MOV.U32 R17, RZ, RZ, R3 ;  /* 0x000000ffff117224 */ /* 0x000fe400078e0003 */
[----:B------:R-:W-:Y:S01]  /*2220*/  IMAD.MOV.U32 R5, RZ, RZ, RZ ;  /* 0x000000ffff057224 */ /* 0x000fe200078e00ff */
[----:B------:R-:W-:-:S04]  /*2230*/  LOP3.LUT R6, R4, 0x7ff, RZ, 0xc0, !PT ;  /* 0x000007ff04067812 */ /* 0x000fc800078ec0ff */
[----:B------:R-:W-:-:S13]  /*2240*/  ISETP.NE.AND P0, PT, R6, 0x7ff, PT ;  /* 0x000007ff0600780c */ /* 0x000fda0003f05270 */
[----:B------:R-:W-:Y:S05]  /*2250*/  @!P0 BRA `(.L_x_67) ;  /* 0x0000000800488947 */ /* 0x000fea0003800000 */
[----:B------:R-:W-:Y:S01]  /*2260*/  VIADD R6, R6, 0xfffffc00 ;  /* 0xfffffc0006067836 */ /* 0x000fe20000000000 */
[----:B------:R-:W-:Y:S01]  /*2270*/  BSSY.RECONVERGENT B2, `(.L_x_68) ;  /* 0x000002f000027945 */ /* 0x000fe20003800200 */
[----:B------:R-:W-:-:S03]  /*2280*/  CS2R R18, SRZ ;  /* 0x0000000000127805 */ /* 0x000fc6000001ff00 */
[----:B------:R-:W-:Y:S02]  /*2290*/  SHF.R.U32.HI R5, RZ, 0x6, R6 ;  /* 0x00000006ff057819 */ /* 0x000fe40000011606 */
[----:B------:R-:W-:Y:S02]  /*22a0*/  ISETP.GE.U32.AND P0, PT, R6, 0x80, PT ;  /* 0x000000800600780c */ /* 0x000fe40003f06070 */
[C---:B------:R-:W-:Y:S02]  /*22b0*/  IADD3 R6, PT, PT, -R5.reuse, 0x13, RZ ;  /* 0x0000001305067810 */ /* 0x040fe40007ffe1ff */
[----:B------:R-:W-:Y:S02]  /*22c0*/  IADD3 R20, PT, PT, -R5, 0xf, RZ ;  /* 0x0000000f05147810 */ /* 0x000fe40007ffe1ff */
[----:B------:R-:W-:-:S04]  /*22d0*/  SEL R6, R6, 0x12, P0 ;  /* 0x0000001206067807 */ /* 0x000fc80000000000 */
[----:B------:R-:W-:-:S13]  /*22e0*/  ISETP.GE.AND P0, PT, R20, R6, PT ;  /* 0x000000061400720c */ /* 0x000fda0003f06270 */
[----:B------:R-:W-:Y:S05]  /*22f0*/  @P0 BRA `(.L_x_69) ;  /* 0x0000000000980947 */ /* 0x000fea0003800000 */
[----:B------:R-:W0:Y:S01]  /*2300*/  LDC.64 R12, c[0x0][0x358] ;  /* 0x0000d600ff0c7b82 */ /* 0x000e220000000a00 */
[C---:B------:R-:W-:Y:S01]  /*2310*/  SHF.L.U64.HI R23, R16.reuse, 0xb, R17 ;  /* 0x0000000b10177819 */ /* 0x040fe20000010211 */
[----:B------:R-:W-:Y:S01]  /*2320*/  BSSY.RECONVERGENT B3, `(.L_x_70) ;  /* 0x0000022000037945 */ /* 0x000fe20003800200 */
[----:B------:R-:W-:Y:S01]  /*2330*/  IMAD.SHL.U32 R7, R16, 0x800, RZ ;  /* 0x0000080010077824 */ /* 0x000fe200078e00ff */
[----:B------:R-:W-:Y:S01]  /*2340*/  IADD3 R21, PT, PT, RZ, -R5, -R6 ;  /* 0x80000005ff157210 */ /* 0x000fe20007ffe806 */
[----:B------:R-:W-:Y:S01]  /*2350*/  IMAD.MOV.U32 R22, RZ, RZ, RZ ;  /* 0x000000ffff167224 */ /* 0x000fe200078e00ff */
[----:B------:R-:W-:Y:S02]  /*2360*/  CS2R R18, SRZ ;  /* 0x0000000000127805 */ /* 0x000fe4000001ff00 */
[----:B------:R-:W-:-:S07]  /*2370*/  LOP3.LUT R23, R23, 0x80000000, RZ, 0xfc, !PT ;  /* 0x8000000017177812 */ /* 0x000fce00078efcff */
.L_x_71:
[----:B------:R-:W1:Y:S01]  /*2380*/  LDC.64 R16, c[0x4][RZ] ;  /* 0x01000000ff107b82 */ /* 0x000e620000000a00 */
[----:B0-----:R-:W-:Y:S02]  /*2390*/  R2UR UR6, R12 ;  /* 0x000000000c0672ca */ /* 0x001fe400000e0000 */
[----:B------:R-:W-:Y:S01]  /*23a0*/  R2UR UR7, R13 ;  /* 0x000000000d0772ca */ /* 0x000fe200000e0000 */
[----:B-1----:R-:W-:-:S12]  /*23b0*/  IMAD.WIDE R26, R20, 0x8, R16 ;  /* 0x00000008141a7825 */ /* 0x002fd800078e0210 */
[----:B------:R-:W2:Y:S01]  /*23c0*/  LDG.E.64.CONSTANT R16, desc[UR6][R26.64] ;  /* 0x000000061a107981 */ /* 0x000ea2000c1e9b00 */
[----:B------:R-:W-:Y:S02]  /*23d0*/  VIADD R21, R21, 0x1 ;  /* 0x0000000115157836 */ /* 0x000fe40000000000 */
[----:B------:R-:W-:Y:S02]  /*23e0*/  VIADD R20, R20, 0x1 ;  /* 0x0000000114147836 */ /* 0x000fe40000000000 */
[----:B--2---:R-:W-:-:S04]  /*23f0*/  IMAD.WIDE.U32 R18, P2, R16, R7, R18 ;  /* 0x0000000710127225 */ /* 0x004fc80007840012 */
[CC--:B------:R-:W-:Y:S02]  /*2400*/  IMAD R25, R16.reuse, R23.reuse, RZ ;  /* 0x0000001710197224 */ /* 0x0c0fe400078e02ff */
[----:B------:R-:W-:-:S03]  /*2410*/  IMAD.HI.U32 R16, R16, R23, RZ ;  /* 0x0000001710107227 */ /* 0x000fc600078e00ff */
[----:B------:R-:W-:Y:S01]  /*2420*/  IADD3 R25, P0, PT, R25, R19, RZ ;  /* 0x0000001319197210 */ /* 0x000fe20007f1e0ff */
[----:B------:R-:W-:-:S04]  /*2430*/  IMAD.HI.U32 R19, R17, R7, RZ ;  /* 0x0000000711137227 */ /* 0x000fc800078e00ff */
[----:B------:R-:W-:Y:S02]  /*2440*/  IMAD.X R26, RZ, RZ, R16, P2 ;  /* 0x000000ffff1a7224 */ /* 0x000fe400010e0610 */
[----:B------:R-:W-:-:S03]  /*2450*/  IMAD.HI.U32 R16, R17, R23, RZ ;  /* 0x0000001711107227 */ /* 0x000fc600078e00ff */
[----:B------:R-:W-:Y:S01]  /*2460*/  IADD3.X R19, P0, PT, R19, R26, RZ, P0, !PT ;  /* 0x0000001a13137210 */ /* 0x000fe2000071e4ff */
[C---:B------:R-:W-:Y:S02]  /*2470*/  IMAD R24, R17.reuse, R7, RZ ;  /* 0x0000000711187224 */ /* 0x040fe400078e02ff */
[----:B------:R-:W-:Y:S02]  /*2480*/  IMAD R28, R17, R23, RZ ;  /* 0x00000017111c7224 */ /* 0x000fe400078e02ff */
[----:B------:R-:W-:Y:S01]  /*2490*/  IMAD.X R16, RZ, RZ, R16, P0 ;  /* 0x000000ffff107224 */ /* 0x000fe200000e0610 */
[----:B------:R-:W-:Y:S02]  /*24a0*/  ISETP.NE.AND P0, PT, R21, -0xf, PT ;  /* 0xfffffff11500780c */ /* 0x000fe40003f05270 */
[----:B------:R-:W-:Y:S01]  /*24b0*/  IADD3 R25, P1, PT, R24, R25, RZ ;  /* 0x0000001918197210 */ /* 0x000fe20007f3e0ff */
[----:B------:R-:W-:Y:S02]  /*24c0*/  IMAD.MOV.U32 R24, RZ, RZ, R18 ;  /* 0x000000ffff187224 */ /* 0x000fe400078e0012 */
[----:B------:R-:W-:Y:S01]  /*24d0*/  IMAD R18, R22, 0x8, R1 ;  /* 0x0000000816127824 */ /* 0x000fe200078e0201 */
[----:B------:R-:W-:Y:S01]  /*24e0*/  IADD3.X R17, P1, PT, R28, R19, RZ, P1, !PT ;  /* 0x000000131c117210 */ /* 0x000fe20000f3e4ff */
[----:B------:R-:W-:-:S03]  /*24f0*/  VIADD R22, R22, 0x1 ;  /* 0x0000000116167836 */ /* 0x000fc60000000000 */
[----:B------:R0:W-:Y:S01]  /*2500*/  STL.64 [R18], R24 ;  /* 0x0000001812007387 */ /* 0x0001e20000100a00 */
[----:B------:R-:W-:Y:S02]  /*2510*/  IMAD.X R19, RZ, RZ, R16, P1 ;  /* 0x000000ffff137224 */ /* 0x000fe400008e0610 */
[----:B0-----:R-:W-:Y:S01]  /*2520*/  IMAD.MOV.U32 R18, RZ, RZ, R17 ;  /* 0x000000ffff127224 */ /* 0x001fe200078e0011 */
[----:B------:R-:W-:Y:S06]  /*2530*/  @P0 BRA `(.L_x_71) ;  /* 0xfffffffc00900947 */ /* 0x000fec000383ffff */
[----:B------:R-:W-:Y:S05]  /*2540*/  BSYNC.RECONVERGENT B3 ;  /* 0x0000000000037941 */ /* 0x000fea0003800200 */
.L_x_70:
[----:B------:R-:W-:-:S07]  /*2550*/  IMAD.MOV.U32 R20, RZ, RZ, R6 ;  /* 0x000000ffff147224 */ /* 0x000fce00078e0006 */
.L_x_69:
[----:B------:R-:W-:Y:S05]  /*2560*/  BSYNC.RECONVERGENT B2 ;  /* 0x0000000000027941 */ /* 0x000fea0003800200 */
.L_x_68:
[----:B------:R-:W-:Y:S01]  /*2570*/  LOP3.LUT P0, R23, R4, 0x3f, RZ, 0xc0, !PT ;  /* 0x0000003f04177812 */ /* 0x000fe2000780c0ff */
[----:B------:R-:W-:-:S04]  /*2580*/  IMAD.IADD R4, R5, 0x1, R20 ;  /* 0x0000000105047824 */ /* 0x000fc800078e0214 */
[----:B------:R-:W-:-:S05]  /*2590*/  IMAD.U32 R17, R4, 0x8, R1 ;  /* 0x0000000804117824 */ /* 0x000fca00078e0001 */
[----:B------:R0:W-:Y:S04]  /*25a0*/  STL.64 [R17+-0x78], R18 ;  /* 0xffff881211007387 */ /* 0x0001e80000100a00 */
[----:B------:R-:W2:Y:S04]  /*25b0*/  @P0 LDL.64 R20, [R1+0x8] ;  /* 0x0000080001140983 */ /* 0x000ea80000100a00 */
[----:B------:R-:W3:Y:S04]  /*25c0*/  LDL.64 R6, [R1+0x10] ;  /* 0x0000100001067983 */ /* 0x000ee80000100a00 */
[----:B------:R-:W4:Y:S01]  /*25d0*/  LDL.64 R4, [R1+0x18] ;  /* 0x0000180001047983 */ /* 0x000f220000100a00 */
[----:B------:R-:W-:Y:S01]  /*25e0*/  @P0 LOP3.LUT R13, R23, 0x3f, RZ, 0x3c, !PT ;  /* 0x0000003f170d0812 */ /* 0x000fe200078e3cff */
[----:B------:R-:W-:Y:S01]  /*25f0*/  BSSY.RECONVERGENT B2, `(.L_x_72) ;  /* 0x0000034000027945 */ /* 0x000fe20003800200 */
[----:B--2---:R-:W-:-:S02]  /*2600*/  @P0 SHF.R.U64 R16, R20, 0x1, R21 ;  /* 0x0000000114100819 */ /* 0x004fc40000001215 */
[----:B------:R-:W-:Y:S02]  /*2610*/  @P0 SHF.R.U32.HI R20, RZ, 0x1, R21 ;  /* 0x00000001ff140819 */ /* 0x000fe40000011615 */
[----:B---3--:R-:W-:Y:S02]  /*2620*/  @P0 SHF.L.U32 R21, R6, R23, RZ ;  /* 0x0000001706150219 */ /* 0x008fe400000006ff */
[----:B------:R-:W-:Y:S02]  /*2630*/  @P0 SHF.R.U64 R16, R16, R13, R20 ;  /* 0x0000000d10100219 */ /* 0x000fe40000001214 */
[--C-:B------:R-:W-:Y:S02]  /*2640*/  @P0 SHF.R.U32.HI R12, RZ, 0x1, R7.reuse ;  /* 0x00000001ff0c0819 */ /* 0x100fe40000011607 */
[C-C-:B------:R-:W-:Y:S02]  /*2650*/  @P0 SHF.R.U64 R24, R6.reuse, 0x1, R7.reuse ;  /* 0x0000000106180819 */ /* 0x140fe40000001207 */
[----:B------:R-:W-:-:S02]  /*2660*/  @P0 SHF.L.U64.HI R22, R6, R23, R7 ;  /* 0x0000001706160219 */ /* 0x000fc40000010207 */
[----:B0-----:R-:W-:Y:S02]  /*2670*/  @P0 SHF.R.U32.HI R17, RZ, R13, R20 ;  /* 0x0000000dff110219 */ /* 0x001fe40000011614 */
[----:B------:R-:W-:Y:S02]  /*2680*/  @P0 LOP3.LUT R6, R21, R16, RZ, 0xfc, !PT ;  /* 0x0000001015060212 */ /* 0x000fe400078efcff */
[----:B----4-:R-:W-:Y:S02]  /*2690*/  @P0 SHF.L.U32 R18, R4, R23, RZ ;  /* 0x0000001704120219 */ /* 0x010fe400000006ff */
[----:B------:R-:W-:Y:S01]  /*26a0*/  @P0 SHF.R.U64 R19, R24, R13, R12 ;  /* 0x0000000d18130219 */ /* 0x000fe2000000120c */
[----:B------:R-:W-:Y:S01]  /*26b0*/  IMAD.SHL.U32 R16, R6, 0x4, RZ ;  /* 0x0000000406107824 */ /* 0x000fe200078e00ff */
[----:B------:R-:W-:Y:S02]  /*26c0*/  @P0 LOP3.LUT R7, R22, R17, RZ, 0xfc, !PT ;  /* 0x0000001116070212 */ /* 0x000fe400078efcff */
[----:B------:R-:W-:-:S02]  /*26d0*/  @P0 SHF.L.U64.HI R23, R4, R23, R5 ;  /* 0x0000001704170219 */ /* 0x000fc40000010205 */
[----:B------:R-:W-:Y:S02]  /*26e0*/  @P0 SHF.R.U32.HI R12, RZ, R13, R12 ;  /* 0x0000000dff0c0219 */ /* 0x000fe4000001160c */
[----:B------:R-:W-:Y:S02]  /*26f0*/  @P0 LOP3.LUT R4, R18, R19, RZ, 0xfc, !PT ;  /* 0x0000001312040212 */ /* 0x000fe400078efcff */
[----:B------:R-:W-:Y:S02]  /*2700*/  SHF.L.U64.HI R6, R6, 0x2, R7 ;  /* 0x0000000206067819 */ /* 0x000fe40000010207 */
[----:B------:R-:W-:Y:S02]  /*2710*/  @P0 LOP3.LUT R5, R23, R12, RZ, 0xfc, !PT ;  /* 0x0000000c17050212 */ /* 0x000fe400078efcff */
[----:B------:R-:W-:Y:S02]  /*2720*/  SHF.L.W.U32.HI R7, R7, 0x2, R4 ;  /* 0x0000000207077819 */ /* 0x000fe40000010e04 */
[----:B------:R-:W-:-:S02]  /*2730*/  IADD3 RZ, P0, PT, RZ, -R16, RZ ;  /* 0x80000010ffff7210 */ /* 0x000fc40007f1e0ff */
[----:B------:R-:W-:Y:S02]  /*2740*/  LOP3.LUT R12, RZ, R6, RZ, 0x33, !PT ;  /* 0x00000006ff0c7212 */ /* 0x000fe400078e33ff */
[----:B------:R-:W-:Y:S02]  /*2750*/  SHF.L.W.U32.HI R4, R4, 0x2, R5 ;  /* 0x0000000204047819 */ /* 0x000fe40000010e05 */
[----:B------:R-:W-:Y:S02]  /*2760*/  LOP3.LUT R13, RZ, R7, RZ, 0x33, !PT ;  /* 0x00000007ff0d7212 */ /* 0x000fe400078e33ff */
[----:B------:R-:W-:Y:S02]  /*2770*/  IADD3.X R17, P0, PT, RZ, R12, RZ, P0, !PT ;  /* 0x0000000cff117210 */ /* 0x000fe4000071e4ff */
[----:B------:R-:W-:Y:S02]  /*2780*/  LOP3.LUT R12, RZ, R4, RZ, 0x33, !PT ;  /* 0x00000004ff0c7212 */ /* 0x000fe400078e33ff */
[----:B------:R-:W-:-:S02]  /*2790*/  IADD3.X R18, P1, PT, RZ, R13, RZ, P0, !PT ;  /* 0x0000000dff127210 */ /* 0x000fc4000073e4ff */
[----:B------:R-:W-:-:S03]  /*27a0*/  ISETP.GT.U32.AND P2, PT, R7, -0x1, PT ;  /* 0xffffffff0700780c */ /* 0x000fc60003f44070 */
[----:B------:R-:W-:Y:S01]  /*27b0*/  IMAD.X R13, RZ, RZ, R12, P1 ;  /* 0x000000ffff0d7224 */ /* 0x000fe200008e060c */
[----:B------:R-:W-:-:S04]  /*27c0*/  ISETP.GT.AND.EX P0, PT, R4, -0x1, PT, P2 ;  /* 0xffffffff0400780c */ /* 0x000fc80003f04320 */
[----:B------:R-:W-:Y:S02]  /*27d0*/  SEL R13, R4, R13, P0 ;  /* 0x0000000d040d7207 */ /* 0x000fe40000000000 */
[----:B------:R-:W-:Y:S02]  /*27e0*/  SEL R18, R7, R18, P0 ;  /* 0x0000001207127207 */ /* 0x000fe40000000000 */
[----:B------:R-:W-:-:S04]  /*27f0*/  ISETP.NE.U32.AND P1, PT, R13, RZ, PT ;  /* 0x000000ff0d00720c */ /* 0x000fc80003f25070 */
[----:B------:R-:W-:Y:S01]  /*2800*/  SEL R7, R18, R13, !P1 ;  /* 0x0000000d12077207 */ /* 0x000fe20004800000 */
[----:B------:R-:W-:-:S05]  /*2810*/  @!P0 IMAD.MOV R16, RZ, RZ, -R16 ;  /* 0x000000ffff108224 */ /* 0x000fca00078e0a10 */
[----:B------:R-:W0:Y:S02]  /*2820*/  FLO.U32 R7, R7 ;  /* 0x0000000700077300 */ /* 0x000e2400000e0000 */
[C---:B0-----:R-:W-:Y:S02]  /*2830*/  IADD3 R19, PT, PT, -R7.reuse, 0x1f, RZ ;  /* 0x0000001f07137810 */ /* 0x041fe40007ffe1ff */
[----:B------:R-:W-:-:S03]  /*2840*/  IADD3 R12, PT, PT, -R7, 0x3f, RZ ;  /* 0x0000003f070c7810 */ /* 0x000fc60007ffe1ff */
[----:B------:R-:W-:Y:S01]  /*2850*/  @P1 IMAD.MOV R12, RZ, RZ, R19 ;  /* 0x000000ffff0c1224 */ /* 0x000fe200078e0213 */
[----:B------:R-:W-:-:S04]  /*2860*/  SEL R19, R6, R17, P0 ;  /* 0x0000001106137207 */ /* 0x000fc80000000000 */
[----:B------:R-:W-:-:S13]  /*2870*/  ISETP.NE.AND P1, PT, R12, RZ, PT ;  /* 0x000000ff0c00720c */ /* 0x000fda0003f25270 */
[----:B------:R-:W-:Y:S05]  /*2880*/  @!P1 BRA `(.L_x_73) ;  /* 0x0000000000289947 */ /* 0x000fea0003800000 */
[----:B------:R-:W-:Y:S02]  /*2890*/  LOP3.LUT R7, R12, 0x3f, RZ, 0xc0, !PT ;  /* 0x0000003f0c077812 */ /* 0x000fe400078ec0ff */
[--C-:B------:R-:W-:Y:S02]  /*28a0*/  SHF.R.U64 R17, R16, 0x1, R19.reuse ;  /* 0x0000000110117819 */ /* 0x100fe40000001213 */
[----:B------:R-:W-:Y:S02]  /*28b0*/  SHF.R.U32.HI R19, RZ, 0x1, R19 ;  /* 0x00000001ff137819 */ /* 0x000fe40000011613 */
[----:B------:R-:W-:Y:S02]  /*28c0*/  LOP3.LUT R6, R12, 0x3f, RZ, 0xc, !PT ;  /* 0x0000003f0c067812 */ /* 0x000fe400078e0cff */
[CC--:B------:R-:W-:Y:S02]  /*28d0*/  SHF.L.U64.HI R13, R18.reuse, R7.reuse, R13 ;  /* 0x00000007120d7219 */ /* 0x0c0fe4000001020d */
[----:B------:R-:W-:-:S02]  /*28e0*/  SHF.L.U32 R7, R18, R7, RZ ;  /* 0x0000000712077219 */ /* 0x000fc400000006ff */
[-CC-:B------:R-:W-:Y:S02]  /*28f0*/  SHF.R.U64 R18, R17, R6.reuse, R19.reuse ;  /* 0x0000000611127219 */ /* 0x180fe40000001213 */
[----:B------:R-:W-:Y:S02]  /*2900*/  SHF.R.U32.HI R6, RZ, R6, R19 ;  /* 0x00000006ff067219 */ /* 0x000fe40000011613 */
[----:B------:R-:W-:Y:S02]  /*2910*/  LOP3.LUT R18, R7, R18, RZ, 0xfc, !PT ;  /* 0x0000001207127212 */ /* 0x000fe400078efcff */
[----:B------:R-:W-:-:S07]  /*2920*/  LOP3.LUT R13, R13, R6, RZ, 0xfc, !PT ;  /* 0x000000060d0d7212 */ /* 0x000fce00078efcff */
.L_x_73:
[----:B------:R-:W-:Y:S05]  /*2930*/  BSYNC.RECONVERGENT B2 ;  /* 0x0000000000027941 */ /* 0x000fea0003800200 */
.L_x_72:
[----:B------:R-:W-:Y:S01]  /*2940*/  IMAD.WIDE.U32 R16, R18, 0x2168c235, RZ ;  /* 0x2168c23512107825 */ /* 0x000fe200078e00ff */
[----:B------:R-:W-:-:S03]  /*2950*/  SHF.R.U32.HI R5, RZ, 0x1e, R5 ;  /* 0x0000001eff057819 */ /* 0x000fc60000011605 */
[----:B------:R-:W-:Y:S01]  /*2960*/  IMAD.MOV.U32 R6, RZ, RZ, R17 ;  /* 0x000000ffff067224 */ /* 0x000fe200078e0011 */
[----:B------:R-:W-:Y:S01]  /*2970*/  IADD3 RZ, P1, PT, R16, R16, RZ ;  /* 0x0000001010ff7210 */ /* 0x000fe20007f3e0ff */
[----:B------:R-:W-:Y:S01]  /*2980*/  IMAD.MOV.U32 R7, RZ, RZ, RZ ;  /* 0x000000ffff077224 */ /* 0x000fe200078e00ff */
[----:B------:R-:W-:Y:S01]  /*2990*/  LEA.HI R5, R4, R5, RZ, 0x1 ;  /* 0x0000000504057211 */ /* 0x000fe200078f08ff */
[----:B------:R-:W-:-:S04]  /*29a0*/  IMAD.HI.U32 R17, R13, -0x36f0255e, RZ ;  /* 0xc90fdaa20d117827 */ /* 0x000fc800078e00ff */
[----:B------:R-:W-:-:S04]  /*29b0*/  IMAD.WIDE.U32 R6, R18, -0x36f0255e, R6 ;  /* 0xc90fdaa212067825 */ /* 0x000fc800078e0006 */
[C---:B------:R-:W-:Y:S02]  /*29c0*/  IMAD R19, R13.reuse, -0x36f0255e, RZ ;  /* 0xc90fdaa20d137824 */ /* 0x040fe400078e02ff */
[----:B------:R-:W-:-:S04]  /*29d0*/  IMAD.WIDE.U32 R6, P2, R13, 0x2168c235, R6 ;  /* 0x2168c2350d067825 */ /* 0x000fc80007840006 */
[----:B------:R-:W-:Y:S01]  /*29e0*/  IMAD.X R13, RZ, RZ, R17, P2 ;  /* 0x000000ffff0d7224 */ /* 0x000fe200010e0611 */
[----:B------:R-:W-:Y:S02]  /*29f0*/  IADD3 R7, P2, PT, R19, R7, RZ ;  /* 0x0000000713077210 */ /* 0x000fe40007f5e0ff */
[----:B------:R-:W-:Y:S02]  /*2a00*/  IADD3.X RZ, P1, PT, R6, R6, RZ, P1, !PT ;  /* 0x0000000606ff7210 */ /* 0x000fe40000f3e4ff */
[C---:B------:R-:W-:Y:S01]  /*2a10*/  ISETP.GT.U32.AND P3, PT, R7.reuse, RZ, PT ;  /* 0x000000ff0700720c */ /* 0x040fe20003f64070 */
[----:B------:R-:W-:Y:S01]  /*2a20*/  IMAD.X R13, RZ, RZ, R13, P2 ;  /* 0x000000ffff0d7224 */ /* 0x000fe200010e060d */
[----:B------:R-:W-:-:S04]  /*2a30*/  IADD3.X R6, P2, PT, R7, R7, RZ, P1, !PT ;  /* 0x0000000707067210 */ /* 0x000fc80000f5e4ff */
[C---:B------:R-:W-:Y:S01]  /*2a40*/  ISETP.GT.AND.EX P1, PT, R13.reuse, RZ, PT, P3 ;  /* 0x000000ff0d00720c */ /* 0x040fe20003f24330 */
[----:B------:R-:W-:-:S03]  /*2a50*/  IMAD.X R16, R13, 0x1, R13, P2 ;  /* 0x000000010d107824 */ /* 0x000fc600010e060d */
[----:B------:R-:W-:Y:S02]  /*2a60*/  SEL R6, R6, R7, P1 ;  /* 0x0000000706067207 */ /* 0x000fe40000800000 */
[----:B------:R-:W-:Y:S02]  /*2a70*/  SEL R7, R16, R13, P1 ;  /* 0x0000000d10077207 */ /* 0x000fe40000800000 */
[----:B------:R-:W-:Y:S02]  /*2a80*/  IADD3 R16, P2, PT, R6, 0x1, RZ ;  /* 0x0000000106107810 */ /* 0x000fe40007f5e0ff */
[----:B------:R-:W-:Y:S02]  /*2a90*/  SEL R13, RZ, 0xffffffff, !P1 ;  /* 0xffffffffff0d7807 */ /* 0x000fe40004800000 */
[----:B------:R-:W-:Y:S01]  /*2aa0*/  LOP3.LUT P1, R3, R3, 0x80000000, RZ, 0xc0, !PT ;  /* 0x8000000003037812 */ /* 0x000fe2000782c0ff */
[----:B------:R-:W-:Y:S02]  /*2ab0*/  IMAD.X R7, RZ, RZ, R7, P2 ;  /* 0x000000ffff077224 */ /* 0x000fe400010e0607 */
[----:B------:R-:W-:Y:S01]  /*2ac0*/  IMAD.IADD R6, R13, 0x1, -R12 ;  /* 0x000000010d067824 */ /* 0x000fe200078e0a0c */
[----:B------:R-:W-:-:S02]  /*2ad0*/  @!P0 LOP3.LUT R3, R3, 0x80000000, RZ, 0x3c, !PT ;  /* 0x8000000003038812 */ /* 0x000fc400078e3cff */
[----:B------:R-:W-:Y:S01]  /*2ae0*/  SHF.R.U64 R16, R16, 0xa, R7 ;  /* 0x0000000a10107819 */ /* 0x000fe20000001207 */
[----:B------:R-:W-:-:S03]  /*2af0*/  IMAD.SHL.U32 R6, R6, 0x100000, RZ ;  /* 0x0010000006067824 */ /* 0x000fc600078e00ff */
[----:B------:R-:W-:-:S03]  /*2b00*/  IADD3 R16, P2, PT, R16, 0x1, RZ ;  /* 0x0000000110107810 */ /* 0x000fc60007f5e0ff */
[----:B------:R-:W-:Y:S01]  /*2b10*/  @P1 IMAD.MOV R5, RZ, RZ, -R5 ;  /* 0x000000ffff051224 */ /* 0x000fe200078e0a05 */
[----:B------:R-:W-:-:S04]  /*2b20*/  LEA.HI.X R7, R7, RZ, RZ, 0x16, P2 ;  /* 0x000000ff07077211 */ /* 0x000fc800010fb4ff */
[--C-:B------:R-:W-:Y:S02]  /*2b30*/  SHF.R.U64 R16, R16, 0x1, R7.reuse ;  /* 0x0000000110107819 */ /* 0x100fe40000001207 */
[----:B------:R-:W-:Y:S02]  /*2b40*/  SHF.R.U32.HI R7, RZ, 0x1, R7 ;  /* 0x00000001ff077819 */ /* 0x000fe40000011607 */
[----:B------:R-:W-:-:S04]  /*2b50*/  IADD3 R16, P2, P3, RZ, RZ, R16 ;  /* 0x000000ffff107210 */ /* 0x000fc80007b5e010 */
[----:B------:R-:W-:-:S04]  /*2b60*/  IADD3.X R4, PT, PT, R6, 0x3fe00000, R7, P2, P3 ;  /* 0x3fe0000006047810 */ /* 0x000fc800017e6407 */
[----:B------:R-:W-:-:S07]  /*2b70*/  LOP3.LUT R17, R4, R3, RZ, 0xfc, !PT ;  /* 0x0000000304117212 */ /* 0x000fce00078efcff */
.L_x_67:
[----:B------:R-:W-:Y:S02]  /*2b80*/  IMAD.MOV.U32 R3, RZ, RZ, 0x0 ;  /* 0x00000000ff037424 */ /* 0x000fe400078e00ff */
[----:B------:R-:W-:Y:S02]  /*2b90*/  IMAD.MOV.U32 R4, RZ, RZ, R5 ;  /* 0x000000ffff047224 */ /* 0x000fe400078e0005 */
[----:B------:R-:W-:Y:S05]  /*2ba0*/  RET.REL.NODEC R2 `(_Z14external_fieldPcP7double2S1_S1_i) ;  /* 0xffffffd402147950 */ /* 0x000fea0003c3ffff */
.L_x_74:
        /* <DEDUP_REMOVED lines=13> */
.L_x_115:


//--------------------- .text._Z18spin_dipolar_fieldP7double2S0_PiiS0_ --------------------------
	.section	.text._Z18spin_dipolar_fieldP7double2S0_PiiS0_,"ax",@progbits
	.align	128
        .global         _Z18spin_dipolar_fieldP7double2S0_PiiS0_
        .type           _Z18spin_dipolar_fieldP7double2S0_PiiS0_,@function
        .size           _Z18spin_dipolar_fieldP7double2S0_PiiS0_,(.L_x_119 - _Z18spin_dipolar_fieldP7double2S0_PiiS0_)
        .other          _Z18spin_dipolar_fieldP7double2S0_PiiS0_,@"STO_CUDA_ENTRY STV_DEFAULT"
_Z18spin_dipolar_fieldP7double2S0_PiiS0_:
.text._Z18spin_dipolar_fieldP7double2S0_PiiS0_:
[----:B------:R-:W0:Y:S01]  /*0000*/  LDC R1, c[0x0][0x37c] ;  /* 0x0000df00ff017b82 */ /* 0x000e220000000800 */
[----:B------:R-:W1:Y:S07]  /*0010*/  S2R R32, SR_CTAID.X ;  /* 0x0000000000207919 */ /* 0x000e6e0000002500 */
[----:B------:R-:W1:Y:S01]  /*0020*/  LDC R6, c[0x0][0x398] ;  /* 0x0000e600ff067b82 */ /* 0x000e620000000800 */
[----:B------:R-:W2:Y:S01]  /*0030*/  LDCU.64 UR8, c[0x0][0x358] ;  /* 0x00006b00ff0877ac */ /* 0x000ea20008000a00 */
[----:B0-----:R-:W-:Y:S01]  /*0040*/  VIADD R1, R1, 0xffffffd8 ;  /* 0xffffffd801017836 */ /* 0x001fe20000000000 */
[----:B------:R-:W1:Y:S05]  /*0050*/  S2R R3, SR_CTAID.Y ;  /* 0x0000000000037919 */ /* 0x000e6a0000002600 */
[----:B------:R-:W0:Y:S01]  /*0060*/  LDC.64 R12, c[0x0][0x390] ;  /* 0x0000e400ff0c7b82 */ /* 0x000e220000000a00 */
[----:B-1----:R-:W-:-:S04]  /*0070*/  IMAD R6, R32, R6, R3 ;  /* 0x0000000620067224 */ /* 0x002fc800078e0203 */
[----:B0-----:R-:W-:-:S06]  /*0080*/  IMAD.WIDE R12, R6, 0x4, R12 ;  /* 0x00000004060c7825 */ /* 0x001fcc00078e020c */
[----:B--2---:R-:W2:Y:S02]  /*0090*/  LDG.E R12, desc[UR8][R12.64] ;  /* 0x000000080c0c7981 */ /* 0x004ea4000c1e1900 */
[----:B--2---:R-:W-:-:S13]  /*00a0*/  ISETP.NE.AND P0, PT, R12, -0x1, PT ;  /* 0xffffffff0c00780c */ /* 0x004fda0003f05270 */
[----:B------:R-:W0:Y:S02]  /*00b0*/  @!P0 LDC.64 R2, c[0x0][0x388] ;  /* 0x0000e200ff028b82 */ /* 0x000e240000000a00 */
[----:B0-----:R-:W-:-:S05]  /*00c0*/  @!P0 IMAD.WIDE R2, R6, 0x10, R2 ;  /* 0x0000001006028825 */ /* 0x001fca00078e0202 */
[----:B------:R0:W-:Y:S01]  /*00d0*/  @!P0 STG.E.128 desc[UR8][R2.64], RZ ;  /* 0x000000ff02008986 */ /* 0x0001e2000c101d08 */
[----:B------:R-:W-:Y:S05]  /*00e0*/  @!P0 EXIT ;  /* 0x000000000000894d */ /* 0x000fea0003800000 */
[----:B------:R-:W1:Y:S02]  /*00f0*/  LDC.64 R14, c[0x0][0x380] ;  /* 0x0000e000ff0e7b82 */ /* 0x000e640000000a00 */
[----:B-1----:R-:W-:-:S04]  /*0100*/  IMAD.WIDE.U32 R10, R32, 0x10, R14 ;  /* 0x00000010200a7825 */ /* 0x002fc800078e000e */
[----:B------:R-:W-:Y:S02]  /*0110*/  IMAD.WIDE R14, R12, 0x10, R14 ;  /* 0x000000100c0e7825 */ /* 0x000fe400078e020e */
[----:B------:R-:W0:Y:S04]  /*0120*/  LDG.E.128 R8, desc[UR8][R10.64] ;  /* 0x000000080a087981 */ /* 0x000e28000c1e1d00 */
[----:B------:R-:W0:Y:S02]  /*0130*/  LDG.E.128 R16, desc[UR8][R14.64] ;  /* 0x000000080e107981 */ /* 0x000e24000c1e1d00 */
[----:B0-----:R-:W-:Y:S02]  /*0140*/  DADD R2, -R10, R18 ;  /* 0x000000000a027229 */ /* 0x001fe40000000112 */
[----:B------:R-:W-:Y:S01]  /*0150*/  DADD R4, -R8, R16 ;  /* 0x0000000008047229 */ /* 0x000fe20000000110 */
[----:B------:R-:W-:-:S02]  /*0160*/  IMAD.MOV.U32 R18, RZ, RZ, 0x0 ;  /* 0x00000000ff127424 */ /* 0x000fc400078e00ff */
[----:B------:R-:W-:-:S03]  /*0170*/  IMAD.MOV.U32 R19, RZ, RZ, 0x3fd80000 ;  /* 0x3fd80000ff137424 */ /* 0x000fc600078e00ff */
[----:B------:R-:W-:-:S08]  /*0180*/  DMUL R36, R2, R2 ;  /* 0x0000000202247228 */ /* 0x000fd00000000000 */
[----:B------:R-:W-:-:S06]  /*0190*/  DFMA R36, R4, R4, R36 ;  /* 0x000000040424722b */ /* 0x000fcc0000000024 */
[----:B------:R-:W0:Y:S04]  /*01a0*/  MUFU.RSQ64H R9, R37 ;  /* 0x0000002500097308 */ /* 0x000e280000001c00 */
[----:B------:R-:W-:-:S05]  /*01b0*/  VIADD R8, R37, 0xfcb00000 ;  /* 0xfcb0000025087836 */ /* 0x000fca0000000000 */
[----:B------:R-:W-:Y:S01]  /*01c0*/  ISETP.GE.U32.AND P0, PT, R8, 0x7ca00000, PT ;  /* 0x7ca000000800780c */ /* 0x000fe20003f06070 */
[----:B0-----:R-:W-:-:S08]  /*01d0*/  DMUL R16, R8, R8 ;  /* 0x0000000808107228 */ /* 0x001fd00000000000 */
[----:B------:R-:W-:-:S08]  /*01e0*/  DFMA R16, R36, -R16, 1 ;  /* 0x3ff000002410742b */ /* 0x000fd00000000810 */
        /* <DEDUP_REMOVED lines=9> */
[----:B------:R-:W-:Y:S01]  /*0280*/  IMAD.MOV.U32 R13, RZ, RZ, R8 ;  /* 0x000000ffff0d7224 */ /* 0x000fe200078e0008 */
[----:B------:R-:W-:Y:S01]  /*0290*/  MOV R8, 0x2e0 ;  /* 0x000002e000087802 */ /* 0x000fe20000000f00 */
[----:B------:R-:W-:Y:S02]  /*02a0*/  IMAD.MOV.U32 R15, RZ, RZ, R11 ;  /* 0x000000ffff0f7224 */ /* 0x000fe400078e000b */
[----:B------:R-:W-:Y:S02]  /*02b0*/  IMAD.MOV.U32 R10, RZ, RZ, R36 ;  /* 0x000000ffff0a7224 */ /* 0x000fe400078e0024 */
[----:B------:R-:W-:-:S07]  /*02c0*/  IMAD.MOV.U32 R7, RZ, RZ, R37 ;  /* 0x000000ffff077224 */ /* 0x000fce00078e0025 */
[----:B------:R-:W-:Y:S05]  /*02d0*/  CALL.REL.NOINC `($__internal_5_$__cuda_sm20_dsqrt_rn_f64_mediumpath_v1) ;  /* 0x0000002800387944 */ /* 0x000fea0003c00000 */
.L_x_75:
[----:B------:R-:W0:Y:S02]  /*02e0*/  LDC.64 R8, c[0x0][0x3a0] ;  /* 0x0000e800ff087b82 */ /* 0x000e240000000a00 */
[----:B0-----:R-:W-:-:S05]  /*02f0*/  IMAD.WIDE R12, R12, 0x10, R8 ;  /* 0x000000100c0c7825 */ /* 0x001fca00078e0208 */
[----:B------:R0:W5:Y:S01]  /*0300*/  LDG.E.64 R14, desc[UR8][R12.64] ;  /* 0x000000080c0e7981 */ /* 0x000162000c1e1b00 */
[----:B------:R-:W-:Y:S01]  /*0310*/  DADD R8, -RZ, |R34| ;  /* 0x00000000ff087229 */ /* 0x000fe20000000522 */
[----:B------:R-:W-:Y:S01]  /*0320*/  MOV R0, 0x370 ;  /* 0x0000037000007802 */ /* 0x000fe20000000f00 */
[----:B------:R-:W-:Y:S01]  /*0330*/  UMOV UR4, URZ ;  /* 0x000000ff00047c82 */ /* 0x000fe20008000000 */
[----:B------:R-:W-:-:S07]  /*0340*/  UMOV UR5, 0x40080000 ;  /* 0x4008000000057882 */ /* 0x000fce0000000000 */
[----:B0-----:R-:W-:-:S07]  /*0350*/  IMAD.MOV.U32 R7, RZ, RZ, R9 ;  /* 0x000000ffff077224 */ /* 0x001fce00078e0009 */
[----:B-----5:R-:W-:Y:S05]  /*0360*/  CALL.REL.NOINC `($_Z18spin_dipolar_fieldP7double2S0_PiiS0_$__internal_accurate_pow) ;  /* 0x0000002800b47944 */ /* 0x020fea0003c00000 */
[----:B------:R-:W2:Y:S01]  /*0370*/  LDG.E.64 R12, desc[UR8][R12.64+0x8] ;  /* 0x000008080c0c7981 */ /* 0x000ea2000c1e1b00 */
[----:B------:R-:W-:Y:S01]  /*0380*/  DADD R8, R34, 3 ;  /* 0x4008000022087429 */ /* 0x000fe20000000000 */
[----:B------:R-:W-:Y:S01]  /*0390*/  ISETP.GE.AND P1, PT, R35, RZ, PT ;  /* 0x000000ff2300720c */ /* 0x000fe20003f26270 */
[----:B------:R-:W-:Y:S02]  /*03a0*/  DSETP.NEU.AND P0, PT, R36, RZ, PT ;  /* 0x000000ff2400722a */ /* 0x000fe40003f0d000 */
[----:B------:R-:W-:-:S06]  /*03b0*/  DADD R16, -RZ, -R10 ;  /* 0x00000000ff107229 */ /* 0x000fcc000000090a */
[----:B------:R-:W-:-:S04]  /*03c0*/  LOP3.LUT R8, R9, 0x7ff00000, RZ, 0xc0, !PT ;  /* 0x7ff0000009087812 */ /* 0x000fc800078ec0ff */
[----:B------:R-:W-:Y:S01]  /*03d0*/  ISETP.NE.AND P2, PT, R8, 0x7ff00000, PT ;  /* 0x7ff000000800780c */ /* 0x000fe20003f45270 */
[----:B------:R-:W-:Y:S01]  /*03e0*/  DADD R8, -RZ, |R34| ;  /* 0x00000000ff087229 */ /* 0x000fe20000000522 */
[----:B------:R-:W-:Y:S01]  /*03f0*/  FSEL R28, R16, R10, !P1 ;  /* 0x0000000a101c7208 */ /* 0x000fe20004800000 */
[----:B------:R-:W-:Y:S01]  /*0400*/  @!P0 IMAD.MOV.U32 R28, RZ, RZ, RZ ;  /* 0x000000ffff1c8224 */ /* 0x000fe200078e00ff */
[----:B------:R-:W-:Y:S01]  /*0410*/  FSEL R29, R17, R11, !P1 ;  /* 0x0000000b111d7208 */ /* 0x000fe20004800000 */
[----:B------:R-:W-:Y:S01]  /*0420*/  @!P0 IMAD.MOV.U32 R29, RZ, RZ, R35 ;  /* 0x000000ffff1d8224 */ /* 0x000fe200078e0023 */
[----:B--2---:R-:W-:-:S08]  /*0430*/  DMUL R30, R2, R12 ;  /* 0x0000000c021e7228 */ /* 0x004fd00000000000 */
[C---:B------:R-:W-:Y:S02]  /*0440*/  DFMA R30, R4.reuse, R14, R30 ;  /* 0x0000000e041e722b */ /* 0x040fe4000000001e */
[----:B------:R-:W-:Y:S01]  /*0450*/  DMUL R4, R4, 3 ;  /* 0x4008000004047828 */ /* 0x000fe20000000000 */
[----:B------:R-:W-:Y:S10]  /*0460*/  @P2 BRA `(.L_x_76) ;  /* 0x00000000001c2947 */ /* 0x000ff40003800000 */
[----:B------:R-:W-:-:S14]  /*0470*/  DSETP.GE.AND P2, PT, R36, RZ, PT ;  /* 0x000000ff2400722a */ /* 0x000fdc0003f46000 */
[----:B------:R-:W-:Y:S01]  /*0480*/  @!P2 DADD R28, R34, 3 ;  /* 0x40080000221ca429 */ /* 0x000fe20000000000 */
[----:B------:R-:W-:Y:S10]  /*0490*/  @!P2 BRA `(.L_x_76) ;  /* 0x000000000010a947 */ /* 0x000ff40003800000 */
[----:B------:R-:W-:-:S14]  /*04a0*/  DSETP.NEU.AND P2, PT, |R34|, +INF , PT ;  /* 0x7ff000002200742a */ /* 0x000fdc0003f4d200 */
[----:B------:R-:W-:Y:S02]  /*04b0*/  @!P2 IMAD.MOV.U32 R0, RZ, RZ, -0x100000 ;  /* 0xfff00000ff00a424 */ /* 0x000fe400078e00ff */
[----:B------:R-:W-:-:S03]  /*04c0*/  @!P2 IMAD.MOV.U32 R28, RZ, RZ, RZ ;  /* 0x000000ffff1ca224 */ /* 0x000fc600078e00ff */
[----:B------:R-:W-:-:S07]  /*04d0*/  @!P2 SEL R29, R0, 0x7ff00000, !P1 ;  /* 0x7ff00000001da807 */ /* 0x000fce0004800000 */
.L_x_76:
[----:B------:R-:W-:Y:S01]  /*04e0*/  IMAD.MOV.U32 R7, RZ, RZ, R9 ;  /* 0x000000ffff077224 */ /* 0x000fe200078e0009 */
[----:B------:R-:W-:Y:S01]  /*04f0*/  MOV R0, 0x520 ;  /* 0x0000052000007802 */ /* 0x000fe20000000f00 */
[----:B------:R-:W-:-:S06]  /*0500*/  UMOV UR5, 0x40140000 ;  /* 0x4014000000057882 */ /* 0x000fcc0000000000 */
[----:B------:R-:W-:Y:S05]  /*0510*/  CALL.REL.NOINC `($_Z18spin_dipolar_fieldP7double2S0_PiiS0_$__internal_accurate_pow) ;  /* 0x0000002800487944 */ /* 0x000fea0003c00000 */
[C---:B------:R-:W-:Y:S02]  /*0520*/  DADD R8, R34.reuse, 5 ;  /* 0x4014000022087429 */ /* 0x040fe40000000000 */
[----:B------:R-:W-:Y:S02]  /*0530*/  DADD R16, -RZ, -R10 ;  /* 0x00000000ff107229 */ /* 0x000fe4000000090a */
[----:B------:R-:W-:-:S06]  /*0540*/  DSETP.NEU.AND P2, PT, R34, 1, PT ;  /* 0x3ff000002200742a */ /* 0x000fcc0003f4d000 */
[----:B------:R-:W-:Y:S02]  /*0550*/  LOP3.LUT R8, R9, 0x7ff00000, RZ, 0xc0, !PT ;  /* 0x7ff0000009087812 */ /* 0x000fe400078ec0ff */
[----:B------:R-:W-:Y:S01]  /*0560*/  FSEL R10, R16, R10, !P1 ;  /* 0x0000000a100a7208 */ /* 0x000fe20004800000 */
[----:B------:R-:W-:Y:S01]  /*0570*/  @!P0 IMAD.MOV.U32 R10, RZ, RZ, RZ ;  /* 0x000000ffff0a8224 */ /* 0x000fe200078e00ff */
[----:B------:R-:W-:Y:S02]  /*0580*/  ISETP.NE.AND P3, PT, R8, 0x7ff00000, PT ;  /* 0x7ff000000800780c */ /* 0x000fe40003f65270 */
[----:B------:R-:W-:Y:S01]  /*0590*/  FSEL R11, R17, R11, !P1 ;  /* 0x0000000b110b7208 */ /* 0x000fe20004800000 */
[----:B------:R-:W-:-:S10]  /*05a0*/  @!P0 IMAD.MOV.U32 R11, RZ, RZ, R35 ;  /* 0x000000ffff0b8224 */ /* 0x000fd400078e0023 */
[----:B------:R-:W-:Y:S05]  /*05b0*/  @P3 BRA `(.L_x_77) ;  /* 0x0000000000203947 */ /* 0x000fea0003800000 */
[----:B------:R-:W-:-:S14]  /*05c0*/  DSETP.GE.AND P0, PT, R36, RZ, PT ;  /* 0x000000ff2400722a */ /* 0x000fdc0003f06000 */
[----:B------:R-:W-:Y:S01]  /*05d0*/  @!P0 DADD R10, R34, 5 ;  /* 0x40140000220a8429 */ /* 0x000fe20000000000 */
[----:B------:R-:W-:Y:S10]  /*05e0*/  @!P0 BRA `(.L_x_77) ;  /* 0x0000000000148947 */ /* 0x000ff40003800000 */
[----:B------:R-:W-:-:S14]  /*05f0*/  DSETP.NEU.AND P0, PT, |R34|, +INF , PT ;  /* 0x7ff000002200742a */ /* 0x000fdc0003f0d200 */
[----:B------:R-:W-:Y:S01]  /*0600*/  @!P0 IMAD.MOV.U32 R0, RZ, RZ, -0x100000 ;  /* 0xfff00000ff008424 */ /* 0x000fe200078e00ff */
[----:B------:R-:W-:Y:S01]  /*0610*/  @!P0 ISETP.GE.AND P1, PT, R35, RZ, PT ;  /* 0x000000ff2300820c */ /* 0x000fe20003f26270 */
[----:B------:R-:W-:-:S03]  /*0620*/  @!P0 IMAD.MOV.U32 R10, RZ, RZ, RZ ;  /* 0x000000ffff0a8224 */ /* 0x000fc600078e00ff */
[----:B------:R-:W-:-:S09]  /*0630*/  @!P0 SEL R11, R0, 0x7ff00000, !P1 ;  /* 0x7ff00000000b8807 */ /* 0x000fd20004800000 */
.L_x_77:
[----:B------:R-:W-:Y:S01]  /*0640*/  FSEL R27, R11, 1.875, P2 ;  /* 0x3ff000000b1b7808 */ /* 0x000fe20001000000 */
[----:B------:R-:W-:Y:S01]  /*0650*/  IMAD.MOV.U32 R8, RZ, RZ, 0x1 ;  /* 0x00000001ff087424 */ /* 0x000fe200078e00ff */
[----:B------:R-:W-:Y:S01]  /*0660*/  FSEL R26, R10, RZ, P2 ;  /* 0x000000ff0a1a7208 */ /* 0x000fe20001000000 */
[----:B------:R-:W-:Y:S01]  /*0670*/  DMUL R20, R4, R30 ;  /* 0x0000001e04147228 */ /* 0x000fe20000000000 */
[----:B------:R-:W0:Y:S01]  /*0680*/  MUFU.RCP64H R9, R27 ;  /* 0x0000001b00097308 */ /* 0x000e220000001800 */
[----:B------:R-:W-:Y:S02]  /*0690*/  FSEL R28, R28, RZ, P2 ;  /* 0x000000ff1c1c7208 */ /* 0x000fe40001000000 */
[----:B------:R-:W-:-:S06]  /*06a0*/  FSEL R29, R29, 1.875, P2 ;  /* 0x3ff000001d1d7808 */ /* 0x000fcc0001000000 */
        /* <DEDUP_REMOVED lines=14> */
[----:B------:R-:W-:-:S07]  /*0790*/  IMAD.MOV.U32 R19, RZ, RZ, R27 ;  /* 0x000000ffff137224 */ /* 0x000fce00078e001b */
[----:B------:R-:W-:Y:S05]  /*07a0*/  CALL.REL.NOINC `($__internal_4_$__cuda_sm20_div_rn_f64_full) ;  /* 0x0000001c009c7944 */ /* 0x000fea0003c00000 */
[----:B------:R-:W-:Y:S02]  /*07b0*/  IMAD.MOV.U32 R4, RZ, RZ, R34 ;  /* 0x000000ffff047224 */ /* 0x000fe400078e0022 */
[----:B------:R-:W-:-:S07]  /*07c0*/  IMAD.MOV.U32 R5, RZ, RZ, R35 ;  /* 0x000000ffff057224 */ /* 0x000fce00078e0023 */
.L_x_78:
[----:B------:R-:W0:Y:S01]  /*07d0*/  MUFU.RCP64H R9, R27 ;  /* 0x0000001b00097308 */ /* 0x000e220000001800 */
[----:B------:R-:W-:Y:S01]  /*07e0*/  IMAD.MOV.U32 R8, RZ, RZ, 0x1 ;  /* 0x00000001ff087424 */ /* 0x000fe200078e00ff */
[----:B------:R-:W-:-:S08]  /*07f0*/  DMUL R2, R2, 3 ;  /* 0x4008000002027828 */ /* 0x000fd00000000000 */
[----:B------:R-:W-:Y:S02]  /*0800*/  DMUL R20, R30, R2 ;  /* 0x000000021e147228 */ /* 0x000fe40000000000 */
[----:B0-----:R-:W-:-:S08]  /*0810*/  DFMA R10, -R26, R8, 1 ;  /* 0x3ff000001a0a742b */ /* 0x001fd00000000108 */
[----:B------:R-:W-:Y:S01]  /*0820*/  FSETP.GEU.AND P1, PT, |R21|, 6.5827683646048100446e-37, PT ;  /* 0x036000001500780b */ /* 0x000fe20003f2e200 */
        /* <DEDUP_REMOVED lines=16> */
.L_x_79:
[----:B------:R-:W0:Y:S01]  /*0930*/  MUFU.RCP64H R9, R29 ;  /* 0x0000001d00097308 */ /* 0x000e220000001800 */
[----:B------:R-:W-:Y:S01]  /*0940*/  IMAD.MOV.U32 R8, RZ, RZ, 0x1 ;  /* 0x00000001ff087424 */ /* 0x000fe200078e00ff */
[----:B------:R-:W-:-:S05]  /*0950*/  FSETP.GEU.AND P1, PT, |R15|, 6.5827683646048100446e-37, PT ;  /* 0x036000000f00780b */ /* 0x000fca0003f2e200 */
        /* <DEDUP_REMOVED lines=16> */
[----:B------:R-:W-:Y:S05]  /*0a60*/  CALL.REL.NOINC `($__internal_4_$__cuda_sm20_div_rn_f64_full) ;  /* 0x0000001800ec7944 */ /* 0x000fea0003c00000 */
[----:B------:R-:W-:Y:S02]  /*0a70*/  IMAD.MOV.U32 R8, RZ, RZ, R34 ;  /* 0x000000ffff087224 */ /* 0x000fe400078e0022 */
[----:B------:R-:W-:-:S07]  /*0a80*/  IMAD.MOV.U32 R9, RZ, RZ, R35 ;  /* 0x000000ffff097224 */ /* 0x000fce00078e0023 */
.L_x_80:
[----:B------:R-:W0:Y:S01]  /*0a90*/  MUFU.RCP64H R11, R29 ;  /* 0x0000001d000b7308 */ /* 0x000e220000001800 */
[----:B------:R-:W-:Y:S01]  /*0aa0*/  IMAD.MOV.U32 R10, RZ, RZ, 0x1 ;  /* 0x00000001ff0a7424 */ /* 0x000fe200078e00ff */
[----:B------:R-:W-:Y:S01]  /*0ab0*/  FSETP.GEU.AND P1, PT, |R13|, 6.5827683646048100446e-37, PT ;  /* 0x036000000d00780b */ /* 0x000fe20003f2e200 */
[----:B------:R-:W-:-:S04]  /*0ac0*/  DADD R4, -R8, R4 ;  /* 0x0000000008047229 */ /* 0x000fc80000000104 */
        /* <DEDUP_REMOVED lines=17> */
.L_x_81:
[----:B------:R-:W0:Y:S02]  /*0be0*/  LDC.64 R12, c[0x0][0x3a0] ;  /* 0x0000e800ff0c7b82 */ /* 0x000e240000000a00 */
[----:B0-----:R-:W-:-:S06]  /*0bf0*/  IMAD.WIDE.U32 R12, R32, 0x10, R12 ;  /* 0x00000010200c7825 */ /* 0x001fcc00078e000c */
[----:B------:R-:W2:Y:S01]  /*0c00*/  LDG.E.128 R12, desc[UR8][R12.64] ;  /* 0x000000080c0c7981 */ /* 0x000ea2000c1e1d00 */
[----:B------:R-:W-:Y:S01]  /*0c10*/  IMAD.MOV.U32 R8, RZ, RZ, 0x1 ;  /* 0x00000001ff087424 */ /* 0x000fe200078e00ff */
[----:B------:R-:W-:Y:S02]  /*0c20*/  DADD R28, -R34, R2 ;  /* 0x00000000221c7229 */ /* 0x000fe40000000102 */
        /* <DEDUP_REMOVED lines=26> */
.L_x_82:
[----:B------:R-:W-:Y:S01]  /*0dd0*/  DMUL R2, R8, R8 ;  /* 0x0000000808027228 */ /* 0x000fe20000000000 */
[----:B------:R-:W-:Y:S01]  /*0de0*/  IMAD.MOV.U32 R10, RZ, RZ, -0x2449a4b7 ;  /* 0xdbb65b49ff0a7424 */ /* 0x000fe200078e00ff */
[----:B------:R-:W-:Y:S01]  /*0df0*/  UMOV UR6, 0x2a25ff7e ;  /* 0x2a25ff7e00067882 */ /* 0x000fe20000000000 */
[----:B------:R-:W-:Y:S01]  /*0e00*/  IMAD.MOV.U32 R11, RZ, RZ, 0x3f2d3b63 ;  /* 0x3f2d3b63ff0b7424 */ /* 0x000fe200078e00ff */
[----:B------:R-:W-:-:S05]  /*0e10*/  UMOV UR7, 0x3ef53e1d ;  /* 0x3ef53e1d00077882 */ /* 0x000fca0000000000 */
[----:B------:R-:W-:Y:S01]  /*0e20*/  DFMA R10, R2, -UR6, R10 ;  /* 0x80000006020a7c2b */ /* 0x000fe2000800000a */
        /* <DEDUP_REMOVED lines=53> */
[----:B------:R-:W-:Y:S10]  /*1180*/  @!P1 BRA `(.L_x_83) ;  /* 0x0000000000209947 */ /* 0x000ff40003800000 */
[----:B------:R-:W-:Y:S01]  /*1190*/  DADD R2, -RZ, -R10 ;  /* 0x00000000ff027229 */ /* 0x000fe2000000090a */
[----:B------:R-:W-:Y:S01]  /*11a0*/  ISETP.GE.AND P4, PT, R13, RZ, PT ;  /* 0x000000ff0d00720c */ /* 0x000fe20003f86270 */
[----:B------:R-:W-:Y:S01]  /*11b0*/  UMOV UR6, 0x54442d18 ;  /* 0x54442d1800067882 */ /* 0x000fe20000000000 */
[----:B------:R-:W-:-:S07]  /*11c0*/  UMOV UR7, 0x3ff921fb ;  /* 0x3ff921fb00077882 */ /* 0x000fce0000000000 */
[----:B------:R-:W-:Y:S02]  /*11d0*/  FSEL R8, R10, R2, !P4 ;  /* 0x000000020a087208 */ /* 0x000fe40006000000 */
[----:B------:R-:W-:-:S06]  /*11e0*/  FSEL R9, R11, R3, !P4 ;  /* 0x000000030b097208 */ /* 0x000fcc0006000000 */
[----:B------:R-:W-:Y:S01]  /*11f0*/  DADD R8, R8, UR6 ;  /* 0x0000000608087e29 */ /* 0x000fe20008000000 */
[----:B------:R-:W-:Y:S10]  /*1200*/  BRA `(.L_x_84) ;  /* 0x0000000000187947 */ /* 0x000ff40003800000 */
.L_x_83:
[----:B------:R-:W-:Y:S01]  /*1210*/  UMOV UR6, 0x54442d18 ;  /* 0x54442d1800067882 */ /* 0x000fe20000000000 */
[----:B------:R-:W-:Y:S01]  /*1220*/  UMOV UR7, 0x400921fb ;  /* 0x400921fb00077882 */ /* 0x000fe20000000000 */
[----:B------:R-:W-:Y:S01]  /*1230*/  ISETP.GE.AND P4, PT, R13, RZ, PT ;  /* 0x000000ff0d00720c */ /* 0x000fe20003f86270 */
[----:B------:R-:W-:-:S10]  /*1240*/  DADD R2, -R10, UR6 ;  /* 0x000000060a027e29 */ /* 0x000fd40008000100 */
[----:B------:R-:W-:Y:S02]  /*1250*/  FSEL R8, R2, R10, !P4 ;  /* 0x0000000a02087208 */ /* 0x000fe40006000000 */
[----:B------:R-:W-:-:S07]  /*1260*/  FSEL R9, R3, R11, !P4 ;  /* 0x0000000b03097208 */ /* 0x000fce0006000000 */
.L_x_84:
[----:B------:R-:W-:Y:S01]  /*1270*/  DADD R18, -RZ, |R28| ;  /* 0x00000000ff127229 */ /* 0x000fe2000000051c */
[----:B------:R-:W-:Y:S01]  /*1280*/  IMAD.MOV.U32 R10, RZ, RZ, 0x1 ;  /* 0x00000001ff0a7424 */ /* 0x000fe200078e00ff */
[--C-:B------:R-:W-:Y:S02]  /*1290*/  DADD R20, -RZ, |R4|.reuse ;  /* 0x00000000ff147229 */ /* 0x100fe40000000504 */
[----:B------:R-:W-:Y:S02]  /*12a0*/  DSETP.GT.AND P1, PT, |R28|, |R4|, PT ;  /* 0x400000041c00722a */ /* 0x000fe40003f24200 */
[----:B------:R-:W-:-:S06]  /*12b0*/  DSETP.NEU.AND P5, PT, R26, RZ, PT ;  /* 0x000000ff1a00722a */ /* 0x000fcc0003fad000 */
        /* <DEDUP_REMOVED lines=13> */
[----:B------:R-:W-:Y:S02]  /*1390*/  DFMA R34, R10, R16, R34 ;  /* 0x000000100a22722b */ /* 0x000fe40000000022 */
[----:B------:R-:W-:Y:S01]  /*13a0*/  DADD R16, |R12|, |R14| ;  /* 0x000000000c107229 */ /* 0x000fe2000000060e */
[----:B------:R-:W-:Y:S02]  /*13b0*/  @!P5 FSEL R10, RZ, 3.37028055040000000000e+12, P4 ;  /* 0x54442d18ff0ad808 */ /* 0x000fe40002000000 */
[----:B------:R-:W-:-:S05]  /*13c0*/  @!P5 FSEL R11, RZ, 2.1426990032196044922, P4 ;  /* 0x400921fbff0bd808 */ /* 0x000fca0002000000 */
[----:B------:R-:W-:Y:S01]  /*13d0*/  FFMA R0, RZ, R3, R35 ;  /* 0x00000003ff007223 */ /* 0x000fe20000000023 */
[----:B------:R-:W-:-:S04]  /*13e0*/  DSETP.NAN.AND P0, PT, R16, R16, PT ;  /* 0x000000101000722a */ /* 0x000fc80003f08000 */
[----:B------:R-:W-:Y:S01]  /*13f0*/  FSETP.GT.AND P2, PT, |R0|, 1.469367938527859385e-39, PT ;  /* 0x001000000000780b */ /* 0x000fe20003f44200 */
[----:B------:R-:W-:-:S12]  /*1400*/  @!P5 BRA `(.L_x_85) ;  /* 0x00000000001cd947 */ /* 0x000fd80003800000 */
[----:B------:R-:W-:Y:S01]  /*1410*/  IMAD.MOV.U32 R11, RZ, RZ, 0x7f3321d2 ;  /* 0x7f3321d2ff0b7424 */ /* 0x000fe200078e00ff */
[----:B------:R-:W-:Y:S01]  /*1420*/  DSETP.NEU.AND P5, PT, |R12|, |R14|, PT ;  /* 0x4000000e0c00722a */ /* 0x000fe20003fad200 */
[----:B------:R-:W-:-:S03]  /*1430*/  IMAD.MOV.U32 R7, RZ, RZ, 0x4002d97c ;  /* 0x4002d97cff077424 */ /* 0x000fc600078e00ff */
[----:B------:R-:W-:Y:S02]  /*1440*/  FSEL R11, R11, 3.37028055040000000000e+12, !P4 ;  /* 0x54442d180b0b7808 */ /* 0x000fe40006000000 */
[----:B------:R-:W-:Y:S02]  /*1450*/  FSEL R7, R7, 1.8213495016098022461, !P4 ;  /* 0x3fe921fb07077808 */ /* 0x000fe40006000000 */
[----:B------:R-:W-:Y:S02]  /*1460*/  FSEL R10, R11, R8, !P5 ;  /* 0x000000080b0a7208 */ /* 0x000fe40006800000 */
[----:B------:R-:W-:-:S07]  /*1470*/  FSEL R11, R7, R9, !P5 ;  /* 0x00000009070b7208 */ /* 0x000fce0006800000 */
.L_x_85:
[----:B------:R-:W-:Y:S02]  /*1480*/  LOP3.LUT R15, R11, 0x80000000, R15, 0xb8, !PT ;  /* 0x800000000b0f7812 */ /* 0x000fe400078eb80f */
[----:B------:R-:W-:Y:S02]  /*1490*/  FSEL R12, R16, R10, P0 ;  /* 0x0000000a100c7208 */ /* 0x000fe40000000000 */
[----:B------:R-:W-:Y:S01]  /*14a0*/  FSEL R13, R17, R15, P0 ;  /* 0x0000000f110d7208 */ /* 0x000fe20000000000 */
[----:B------:R-:W-:Y:S06]  /*14b0*/  @P2 BRA P3, `(.L_x_86) ;  /* 0x0000000000102947 */ /* 0x000fec0001800000 */
[----:B------:R-:W-:Y:S01]  /*14c0*/  IMAD.MOV.U32 R18, RZ, RZ, R2 ;  /* 0x000000ffff127224 */ /* 0x000fe200078e0002 */
[----:B------:R-:W-:Y:S01]  /*14d0*/  MOV R0, 0x1500 ;  /* 0x0000150000007802 */ /* 0x000fe20000000f00 */
[----:B------:R-:W-:-:S07]  /*14e0*/  IMAD.MOV.U32 R19, RZ, RZ, R3 ;  /* 0x000000ffff137224 */ /* 0x000fce00078e0003 */
[----:B------:R-:W-:Y:S05]  /*14f0*/  CALL.REL.NOINC `($__internal_4_$__cuda_sm20_div_rn_f64_full) ;  /* 0x0000001000487944 */ /* 0x000fea0003c00000 */
.L_x_86:
        /* <DEDUP_REMOVED lines=68> */
.L_x_87:
[----:B------:R-:W-:Y:S01]  /*1940*/  UMOV UR6, 0x54442d18 ;  /* 0x54442d1800067882 */ /* 0x000fe20000000000 */
[----:B------:R-:W-:Y:S01]  /*1950*/  UMOV UR7, 0x400921fb ;  /* 0x400921fb00077882 */ /* 0x000fe20000000000 */
[----:B------:R-:W-:Y:S01]  /*1960*/  ISETP.GE.AND P0, PT, R5, RZ, PT ;  /* 0x000000ff0500720c */ /* 0x000fe20003f06270 */
[----:B------:R-:W-:-:S10]  /*1970*/  DADD R8, -R10, UR6 ;  /* 0x000000060a087e29 */ /* 0x000fd40008000100 */
[----:B------:R-:W-:Y:S02]  /*1980*/  FSEL R8, R8, R10, !P0 ;  /* 0x0000000a08087208 */ /* 0x000fe40004000000 */
[----:B------:R-:W-:-:S07]  /*1990*/  FSEL R9, R9, R11, !P0 ;  /* 0x0000000b09097208 */ /* 0x000fce0004000000 */
.L_x_88:
[----:B------:R-:W-:Y:S02]  /*19a0*/  DSETP.NEU.AND P1, PT, R2, RZ, PT ;  /* 0x000000ff0200722a */ /* 0x000fe40003f2d000 */
[----:B------:R-:W-:-:S12]  /*19b0*/  DADD R2, -RZ, |R4| ;  /* 0x00000000ff027229 */ /* 0x000fd80000000504 */
[----:B------:R-:W-:Y:S02]  /*19c0*/  @!P1 FSEL R14, RZ, 3.37028055040000000000e+12, P0 ;  /* 0x54442d18ff0e9808 */ /* 0x000fe40000000000 */
[----:B------:R-:W-:Y:S01]  /*19d0*/  @!P1 FSEL R15, RZ, 2.1426990032196044922, P0 ;  /* 0x400921fbff0f9808 */ /* 0x000fe20000000000 */
[----:B------:R-:W-:Y:S06]  /*19e0*/  @!P1 BRA `(.L_x_89) ;  /* 0x00000000001c9947 */ /* 0x000fec0003800000 */
[----:B------:R-:W-:Y:S01]  /*19f0*/  IMAD.MOV.U32 R15, RZ, RZ, 0x7f3321d2 ;  /* 0x7f3321d2ff0f7424 */ /* 0x000fe200078e00ff */
[----:B------:R-:W-:Y:S01]  /*1a00*/  DSETP.NEU.AND P1, PT, |R4|, |R28|, PT ;  /* 0x4000001c0400722a */ /* 0x000fe20003f2d200 */
[----:B------:R-:W-:-:S03]  /*1a10*/  IMAD.MOV.U32 R7, RZ, RZ, 0x4002d97c ;  /* 0x4002d97cff077424 */ /* 0x000fc600078e00ff */
[----:B------:R-:W-:Y:S02]  /*1a20*/  FSEL R15, R15, 3.37028055040000000000e+12, !P0 ;  /* 0x54442d180f0f7808 */ /* 0x000fe40004000000 */
[----:B------:R-:W-:Y:S02]  /*1a30*/  FSEL R7, R7, 1.8213495016098022461, !P0 ;  /* 0x3fe921fb07077808 */ /* 0x000fe40004000000 */
[----:B------:R-:W-:Y:S02]  /*1a40*/  FSEL R14, R15, R8, !P1 ;  /* 0x000000080f0e7208 */ /* 0x000fe40004800000 */
[----:B------:R-:W-:-:S07]  /*1a50*/  FSEL R15, R7, R9, !P1 ;  /* 0x00000009070f7208 */ /* 0x000fce0004800000 */
.L_x_89:
[----:B------:R-:W-:Y:S01]  /*1a60*/  IMAD.MOV.U32 R8, RZ, RZ, R2 ;  /* 0x000000ffff087224 */ /* 0x000fe200078e0002 */
[----:B------:R-:W-:Y:S01]  /*1a70*/  MOV R0, 0x1ab0 ;  /* 0x00001ab000007802 */ /* 0x000fe20000000f00 */
[----:B------:R-:W-:Y:S01]  /*1a80*/  IMAD.MOV.U32 R7, RZ, RZ, R3 ;  /* 0x000000ffff077224 */ /* 0x000fe200078e0003 */
[----:B------:R-:W-:-:S06]  /*1a90*/  UMOV UR5, 0x40000000 ;  /* 0x4000000000057882 */ /* 0x000fcc0000000000 */
[----:B------:R-:W-:Y:S05]  /*1aa0*/  CALL.REL.NOINC `($_Z18spin_dipolar_fieldP7double2S0_PiiS0_$__internal_accurate_pow) ;  /* 0x0000001000e47944 */ /* 0x000fea0003c00000 */
[C---:B------:R-:W-:Y:S02]  /*1ab0*/  DADD R2, R4.reuse, 2 ;  /* 0x4000000004027429 */ /* 0x040fe40000000000 */
[C---:B------:R-:W-:Y:S02]  /*1ac0*/  DSETP.NEU.AND P0, PT, R4.reuse, RZ, PT ;  /* 0x000000ff0400722a */ /* 0x040fe40003f0d000 */
[----:B------:R-:W-:Y:S02]  /*1ad0*/  DADD R8, -RZ, |R28| ;  /* 0x00000000ff087229 */ /* 0x000fe4000000051c */
[----:B------:R-:W-:-:S04]  /*1ae0*/  DSETP.NEU.AND P2, PT, R4, 1, PT ;  /* 0x3ff000000400742a */ /* 0x000fc80003f4d000 */
[----:B------:R-:W-:-:S04]  /*1af0*/  LOP3.LUT R2, R3, 0x7ff00000, RZ, 0xc0, !PT ;  /* 0x7ff0000003027812 */ /* 0x000fc800078ec0ff */
[----:B------:R-:W-:Y:S01]  /*1b00*/  ISETP.NE.AND P1, PT, R2, 0x7ff00000, PT ;  /* 0x7ff000000200780c */ /* 0x000fe20003f25270 */
[----:B------:R-:W-:Y:S01]  /*1b10*/  IMAD.MOV.U32 R7, RZ, RZ, R9 ;  /* 0x000000ffff077224 */ /* 0x000fe200078e0009 */
[----:B------:R-:W-:-:S11]  /*1b20*/  @!P0 CS2R R10, SRZ ;  /* 0x00000000000a8805 */ /* 0x000fd6000001ff00 */
[----:B------:R-:W-:Y:S05]  /*1b30*/  @P1 BRA `(.L_x_90) ;  /* 0x0000000000181947 */ /* 0x000fea0003800000 */
[----:B------:R-:W-:-:S14]  /*1b40*/  DSETP.NAN.AND P0, PT, R4, R4, PT ;  /* 0x000000040400722a */ /* 0x000fdc0003f08000 */
[----:B------:R-:W-:Y:S01]  /*1b50*/  @P0 DADD R10, R4, 2 ;  /* 0x40000000040a0429 */ /* 0x000fe20000000000 */
[----:B------:R-:W-:Y:S10]  /*1b60*/  @P0 BRA `(.L_x_90) ;  /* 0x00000000000c0947 */ /* 0x000ff40003800000 */
[----:B------:R-:W-:-:S14]  /*1b70*/  DSETP.NEU.AND P0, PT, |R4|, +INF , PT ;  /* 0x7ff000000400742a */ /* 0x000fdc0003f0d200 */
[----:B------:R-:W-:Y:S02]  /*1b80*/  @!P0 IMAD.MOV.U32 R10, RZ, RZ, 0x0 ;  /* 0x00000000ff0a8424 */ /* 0x000fe400078e00ff */
[----:B------:R-:W-:-:S07]  /*1b90*/  @!P0 IMAD.MOV.U32 R11, RZ, RZ, 0x7ff00000 ;  /* 0x7ff00000ff0b8424 */ /* 0x000fce00078e00ff */
.L_x_90:
[----:B------:R-:W-:Y:S01]  /*1ba0*/  FSEL R2, R10, RZ, P2 ;  /* 0x000000ff0a027208 */ /* 0x000fe20001000000 */
[----:B------:R-:W-:Y:S01]  /*1bb0*/  UMOV UR5, 0x40000000 ;  /* 0x4000000000057882 */ /* 0x000fe20000000000 */
[----:B------:R-:W-:Y:S02]  /*1bc0*/  FSEL R3, R11, 1.875, P2 ;  /* 0x3ff000000b037808 */ /* 0x000fe40001000000 */
[----:B------:R-:W-:-:S07]  /*1bd0*/  MOV R0, 0x1bf0 ;  /* 0x00001bf000007802 */ /* 0x000fce0000000f00 */
[----:B------:R-:W-:Y:S05]  /*1be0*/  CALL.REL.NOINC `($_Z18spin_dipolar_fieldP7double2S0_PiiS0_$__internal_accurate_pow) ;  /* 0x0000001000947944 */ /* 0x000fea0003c00000 */
[----:B------:R-:W-:Y:S01]  /*1bf0*/  DADD R8, |R4|, |R28| ;  /* 0x0000000004087229 */ /* 0x000fe2000000061c */
[----:B------:R-:W-:Y:S01]  /*1c00*/  LOP3.LUT R7, R15, 0x80000000, R29, 0xb8, !PT ;  /* 0x800000000f077812 */ /* 0x000fe200078eb81d */
[C---:B------:R-:W-:Y:S02]  /*1c10*/  DADD R4, R28.reuse, 2 ;  /* 0x400000001c047429 */ /* 0x040fe40000000000 */
[----:B------:R-:W-:-:S04]  /*1c20*/  DSETP.NEU.AND P2, PT, R28, 1, PT ;  /* 0x3ff000001c00742a */ /* 0x000fc80003f4d000 */
[----:B------:R-:W-:-:S04]  /*1c30*/  DSETP.NAN.AND P0, PT, R8, R8, PT ;  /* 0x000000080800722a */ /* 0x000fc80003f08000 */
[----:B------:R-:W-:Y:S02]  /*1c40*/  LOP3.LUT R4, R5, 0x7ff00000, RZ, 0xc0, !PT ;  /* 0x7ff0000005047812 */ /* 0x000fe400078ec0ff */
[----:B------:R-:W-:Y:S02]  /*1c50*/  FSEL R16, R8, R14, P0 ;  /* 0x0000000e08107208 */ /* 0x000fe40000000000 */
[----:B------:R-:W-:Y:S01]  /*1c60*/  FSEL R17, R9, R7, P0 ;  /* 0x0000000709117208 */ /* 0x000fe20000000000 */
[----:B------:R-:W-:Y:S01]  /*1c70*/  DSETP.NEU.AND P0, PT, R28, RZ, PT ;  /* 0x000000ff1c00722a */ /* 0x000fe20003f0d000 */
[----:B------:R-:W-:-:S04]  /*1c80*/  ISETP.NE.AND P1, PT, R4, 0x7ff00000, PT ;  /* 0x7ff000000400780c */ /* 0x000fc80003f25270 */
[----:B------:R-:W-:-:S08]  /*1c90*/  DADD R16, R16, -R12 ;  /* 0x0000000010107229 */ /* 0x000fd0000000080c */
[----:B------:R-:W-:Y:S01]  /*1ca0*/  DSETP.NEU.AND P3, PT, |R16|, +INF , PT ;  /* 0x7ff000001000742a */ /* 0x000fe20003f6d200 */
[----:B------:R-:W-:Y:S01]  /*1cb0*/  @!P0 CS2R R10, SRZ ;  /* 0x00000000000a8805 */ /* 0x000fe2000001ff00 */
[----:B------:R-:W-:-:S12]  /*1cc0*/  @P1 BRA `(.L_x_91) ;  /* 0x0000000000181947 */ /* 0x000fd80003800000 */
[----:B------:R-:W-:-:S14]  /*1cd0*/  DSETP.NAN.AND P0, PT, R28, R28, PT ;  /* 0x0000001c1c00722a */ /* 0x000fdc0003f08000 */
[----:B------:R-:W-:Y:S01]  /*1ce0*/  @P0 DADD R10, R28, 2 ;  /* 0x400000001c0a0429 */ /* 0x000fe20000000000 */
[----:B------:R-:W-:Y:S10]  /*1cf0*/  @P0 BRA `(.L_x_91) ;  /* 0x00000000000c0947 */ /* 0x000ff40003800000 */
[----:B------:R-:W-:-:S14]  /*1d00*/  DSETP.NEU.AND P0, PT, |R28|, +INF , PT ;  /* 0x7ff000001c00742a */ /* 0x000fdc0003f0d200 */
[----:B------:R-:W-:Y:S02]  /*1d10*/  @!P0 IMAD.MOV.U32 R10, RZ, RZ, 0x0 ;  /* 0x00000000ff0a8424 */ /* 0x000fe400078e00ff */
[----:B------:R-:W-:-:S07]  /*1d20*/  @!P0 IMAD.MOV.U32 R11, RZ, RZ, 0x7ff00000 ;  /* 0x7ff00000ff0b8424 */ /* 0x000fce00078e00ff */
.L_x_91:
[----:B------:R-:W-:Y:S01]  /*1d30*/  FSEL R18, R10, RZ, P2 ;  /* 0x000000ff0a127208 */ /* 0x000fe20001000000 */
[----:B------:R-:W-:Y:S01]  /*1d40*/  @!P3 DMUL R4, RZ, R16 ;  /* 0x00000010ff04b228 */ /* 0x000fe20000000000 */
[----:B------:R-:W-:Y:S01]  /*1d50*/  FSEL R19, R11, 1.875, P2 ;  /* 0x3ff000000b137808 */ /* 0x000fe20001000000 */
[----:B------:R-:W-:-:S05]  /*1d60*/  @!P3 IMAD.MOV.U32 R0, RZ, RZ, 0x1 ;  /* 0x00000001ff00b424 */ /* 0x000fca00078e00ff */
[----:B------:R-:W-:Y:S01]  /*1d70*/  DADD R18, R2, R18 ;  /* 0x0000000002127229 */ /* 0x000fe20000000012 */
[----:B------:R-:W-:Y:S10]  /*1d80*/  @!P3 BRA `(.L_x_92) ;  /* 0x00000000005cb947 */ /* 0x000ff40003800000 */
[----:B------:R-:W-:Y:S01]  /*1d90*/  UMOV UR4, 0x6dc9c883 ;  /* 0x6dc9c88300047882 */ /* 0x000fe20000000000 */
[----:B------:R-:W-:Y:S01]  /*1da0*/  UMOV UR5, 0x3fe45f30 ;  /* 0x3fe45f3000057882 */ /* 0x000fe20000000000 */
[C---:B------:R-:W-:Y:S02]  /*1db0*/  DSETP.GE.AND P0, PT, |R16|.reuse, 2.14748364800000000000e+09, PT ;  /* 0x41e000001000742a */ /* 0x040fe40003f06200 */
[----:B------:R-:W-:Y:S01]  /*1dc0*/  DMUL R2, R16, UR4 ;  /* 0x0000000410027c28 */ /* 0x000fe20008000000 */
[----:B------:R-:W-:Y:S01]  /*1dd0*/  UMOV UR4, 0x54442d18 ;  /* 0x54442d1800047882 */ /* 0x000fe20000000000 */
[----:B------:R-:W-:-:S04]  /*1de0*/  UMOV UR5, 0x3ff921fb ;  /* 0x3ff921fb00057882 */ /* 0x000fc80000000000 */
        /* <DEDUP_REMOVED lines=13> */
[----:B------:R-:W-:Y:S05]  /*1ec0*/  CALL.REL.NOINC `($_Z18spin_dipolar_fieldP7double2S0_PiiS0_$__internal_trig_reduction_slowpathd) ;  /* 0x0000001800a47944 */ /* 0x000fea0003c00000 */
[----:B------:R-:W-:Y:S02]  /*1ed0*/  IMAD.MOV.U32 R4, RZ, RZ, R2 ;  /* 0x000000ffff047224 */ /* 0x000fe400078e0002 */
[----:B------:R-:W-:-:S07]  /*1ee0*/  IMAD.MOV.U32 R5, RZ, RZ, R3 ;  /* 0x000000ffff057224 */ /* 0x000fce00078e0003 */
.L_x_93:
[----:B------:R-:W-:-:S07]  /*1ef0*/  VIADD R0, R0, 0x1 ;  /* 0x0000000100007836 */ /* 0x000fce0000000000 */
.L_x_92:
        /* <DEDUP_REMOVED lines=10> */
[----:B------:R-:W-:Y:S01]  /*1fa0*/  DSETP.NEU.AND P1, PT, |R16|, +INF , PT ;  /* 0x7ff000001000742a */ /* 0x000fe20003f2d200 */
[----:B------:R-:W-:Y:S01]  /*1fb0*/  IMAD.MOV.U32 R7, RZ, RZ, 0x3da8ff83 ;  /* 0x3da8ff83ff077424 */ /* 0x000fe200078e00ff */
[----:B------:R-:W-:Y:S01]  /*1fc0*/  ISETP.NE.U32.AND P0, PT, R2, 0x1, PT ;  /* 0x000000010200780c */ /* 0x000fe20003f05070 */
[----:B------:R-:W-:-:S03]  /*1fd0*/  DMUL R2, R4, R4 ;  /* 0x0000000404027228 */ /* 0x000fc60000000000 */
[----:B------:R-:W-:Y:S02]  /*1fe0*/  FSEL R26, R26, -8.06006814911005101289e+34, !P0 ;  /* 0xf9785eba1a1a7808 */ /* 0x000fe40004000000 */
[----:B------:R-:W-:-:S06]  /*1ff0*/  FSEL R27, -R7, 0.11223486810922622681, !P0 ;  /* 0x3de5db65071b7808 */ /* 0x000fcc0004000100 */
[----:B--2---:R-:W-:-:S08]  /*2000*/  DFMA R20, R2, R26, R20 ;  /* 0x0000001a0214722b */ /* 0x004fd00000000014 */
[----:B------:R-:W-:-:S08]  /*2010*/  DFMA R20, R2, R20, R22 ;  /* 0x000000140214722b */ /* 0x000fd00000000016 */
[----:B---3--:R-:W-:-:S08]  /*2020*/  DFMA R12, R2, R20, R12 ;  /* 0x00000014020c722b */ /* 0x008fd0000000000c */
[----:B------:R-:W-:-:S08]  /*2030*/  DFMA R12, R2, R12, R14 ;  /* 0x0000000c020c722b */ /* 0x000fd0000000000e */
[----:B----4-:R-:W-:-:S08]  /*2040*/  DFMA R8, R2, R12, R8 ;  /* 0x0000000c0208722b */ /* 0x010fd00000000008 */
[----:B------:R-:W-:-:S08]  /*2050*/  DFMA R8, R2, R8, R10 ;  /* 0x000000080208722b */ /* 0x000fd0000000000a */
[----:B------:R-:W-:Y:S02]  /*2060*/  DFMA R4, R8, R4, R4 ;  /* 0x000000040804722b */ /* 0x000fe40000000004 */
[----:B------:R-:W-:-:S10]  /*2070*/  DFMA R2, R2, R8, 1 ;  /* 0x3ff000000202742b */ /* 0x000fd40000000008 */
[----:B------:R-:W-:Y:S02]  /*2080*/  FSEL R8, R2, R4, !P0 ;  /* 0x0000000402087208 */ /* 0x000fe40004000000 */
[----:B------:R-:W-:Y:S01]  /*2090*/  FSEL R9, R3, R5, !P0 ;  /* 0x0000000503097208 */ /* 0x000fe20004000000 */
[----:B------:R-:W-:Y:S01]  /*20a0*/  @!P1 DMUL R2, RZ, R16 ;  /* 0x00000010ff029228 */ /* 0x000fe20000000000 */
[----:B------:R-:W-:Y:S01]  /*20b0*/  LOP3.LUT P0, RZ, R0, 0x2, RZ, 0xc0, !PT ;  /* 0x0000000200ff7812 */ /* 0x000fe2000780c0ff */
[----:B------:R-:W-:-:S03]  /*20c0*/  @!P1 IMAD.MOV.U32 R0, RZ, RZ, RZ ;  /* 0x000000ffff009224 */ /* 0x000fc600078e00ff */
        /* <DEDUP_REMOVED lines=24> */
.L_x_94:
[----:B------:R-:W0:Y:S01]  /*2250*/  MUFU.RSQ64H R9, R19 ;  /* 0x0000001300097308 */ /* 0x000e220000001c00 */
[----:B------:R-:W-:Y:S02]  /*2260*/  VIADD R8, R19, 0xfcb00000 ;  /* 0xfcb0000013087836 */ /* 0x000fe40000000000 */
[----:B------:R-:W-:Y:S02]  /*2270*/  IMAD.MOV.U32 R10, RZ, RZ, 0x0 ;  /* 0x00000000ff0a7424 */ /* 0x000fe400078e00ff */
[----:B------:R-:W-:Y:S01]  /*2280*/  IMAD.MOV.U32 R11, RZ, RZ, 0x3fd80000 ;  /* 0x3fd80000ff0b7424 */ /* 0x000fe200078e00ff */
        /* <DEDUP_REMOVED lines=12> */
[----:B------:R-:W-:Y:S02]  /*2350*/  IMAD.MOV.U32 R7, RZ, RZ, R19 ;  /* 0x000000ffff077224 */ /* 0x000fe400078e0013 */
[----:B------:R-:W-:Y:S02]  /*2360*/  IMAD.MOV.U32 R19, RZ, RZ, R13 ;  /* 0x000000ffff137224 */ /* 0x000fe400078e000d */
[----:B------:R-:W-:Y:S02]  /*2370*/  IMAD.MOV.U32 R10, RZ, RZ, R18 ;  /* 0x000000ffff0a7224 */ /* 0x000fe400078e0012 */
[----:B------:R-:W-:Y:S01]  /*2380*/  IMAD.MOV.U32 R13, RZ, RZ, R8 ;  /* 0x000000ffff0d7224 */ /* 0x000fe200078e0008 */
[----:B------:R-:W-:Y:S01]  /*2390*/  MOV R8, 0x23d0 ;  /* 0x000023d000087802 */ /* 0x000fe20000000f00 */
[----:B------:R-:W-:Y:S02]  /*23a0*/  IMAD.MOV.U32 R18, RZ, RZ, R12 ;  /* 0x000000ffff127224 */ /* 0x000fe400078e000c */
[----:B------:R-:W-:-:S07]  /*23b0*/  IMAD.MOV.U32 R15, RZ, RZ, R11 ;  /* 0x000000ffff0f7224 */ /* 0x000fce00078e000b */
[----:B------:R-:W-:Y:S05]  /*23c0*/  CALL.REL.NOINC `($__internal_5_$__cuda_sm20_dsqrt_rn_f64_mediumpath_v1) ;  /* 0x0000000400fc7944 */ /* 0x000fea0003c00000 */
[----:B------:R-:W-:Y:S02]  /*23d0*/  IMAD.MOV.U32 R4, RZ, RZ, R34 ;  /* 0x000000ffff047224 */ /* 0x000fe400078e0022 */
[----:B------:R-:W-:-:S07]  /*23e0*/  IMAD.MOV.U32 R5, RZ, RZ, R35 ;  /* 0x000000ffff057224 */ /* 0x000fce00078e0023 */
.L_x_95:
        /* <DEDUP_REMOVED lines=10> */
[----:B------:R-:W-:-:S02]  /*2490*/  DMUL R22, R2, R2 ;  /* 0x0000000202167228 */ /* 0x000fc40000000000 */
[----:B------:R-:W-:Y:S01]  /*24a0*/  ISETP.NE.U32.AND P0, PT, R7, 0x1, PT ;  /* 0x000000010700780c */ /* 0x000fe20003f05070 */
[----:B------:R-:W-:Y:S01]  /*24b0*/  IMAD.MOV.U32 R7, RZ, RZ, 0x3da8ff83 ;  /* 0x3da8ff83ff077424 */ /* 0x000fe200078e00ff */
[----:B------:R-:W-:Y:S02]  /*24c0*/  DMUL R20, R4, R20 ;  /* 0x0000001404147228 */ /* 0x000fe40000000000 */
[----:B------:R-:W-:Y:S02]  /*24d0*/  FSEL R26, R26, -8.06006814911005101289e+34, !P0 ;  /* 0xf9785eba1a1a7808 */ /* 0x000fe40004000000 */
[----:B------:R-:W-:-:S06]  /*24e0*/  FSEL R27, -R7, 0.11223486810922622681, !P0 ;  /* 0x3de5db65071b7808 */ /* 0x000fcc0004000100 */
[----:B--2---:R-:W-:-:S08]  /*24f0*/  DFMA R16, R22, R26, R16 ;  /* 0x0000001a1610722b */ /* 0x004fd00000000010 */
[----:B------:R-:W-:-:S08]  /*2500*/  DFMA R16, R22, R16, R18 ;  /* 0x000000101610722b */ /* 0x000fd00000000012 */
[----:B---3--:R-:W-:-:S08]  /*2510*/  DFMA R12, R22, R16, R12 ;  /* 0x00000010160c722b */ /* 0x008fd0000000000c */
[----:B------:R-:W-:-:S08]  /*2520*/  DFMA R12, R22, R12, R14 ;  /* 0x0000000c160c722b */ /* 0x000fd0000000000e */
[----:B----4-:R-:W-:-:S08]  /*2530*/  DFMA R8, R22, R12, R8 ;  /* 0x0000000c1608722b */ /* 0x010fd00000000008 */
[----:B------:R-:W-:Y:S01]  /*2540*/  DFMA R8, R22, R8, R10 ;  /* 0x000000081608722b */ /* 0x000fe2000000000a */
[----:B------:R-:W0:Y:S07]  /*2550*/  LDC.64 R10, c[0x0][0x388] ;  /* 0x0000e200ff0a7b82 */ /* 0x000e2e0000000a00 */
[----:B------:R-:W-:Y:S02]  /*2560*/  DFMA R2, R8, R2, R2 ;  /* 0x000000020802722b */ /* 0x000fe40000000002 */
[----:B------:R-:W-:-:S10]  /*2570*/  DFMA R8, R22, R8, 1 ;  /* 0x3ff000001608742b */ /* 0x000fd40000000008 */
[----:B------:R-:W-:Y:S02]  /*2580*/  FSEL R8, R8, R2, !P0 ;  /* 0x0000000208087208 */ /* 0x000fe40004000000 */
[----:B------:R-:W-:Y:S02]  /*2590*/  FSEL R9, R9, R3, !P0 ;  /* 0x0000000309097208 */ /* 0x000fe40004000000 */
[----:B------:R-:W-:Y:S01]  /*25a0*/  LOP3.LUT P0, RZ, R0, 0x2, RZ, 0xc0, !PT ;  /* 0x0000000200ff7812 */ /* 0x000fe2000780c0ff */
[----:B0-----:R-:W-:-:S03]  /*25b0*/  IMAD.WIDE R10, R6, 0x10, R10 ;  /* 0x00000010060a7825 */ /* 0x001fc600078e020a */
[----:B------:R-:W-:-:S10]  /*25c0*/  DADD R2, RZ, -R8 ;  /* 0x00000000ff027229 */ /* 0x000fd40000000808 */
[----:B------:R-:W-:Y:S02]  /*25d0*/  FSEL R22, R8, R2, !P0 ;  /* 0x0000000208167208 */ /* 0x000fe40004000000 */
[----:B------:R-:W-:-:S06]  /*25e0*/  FSEL R23, R9, R3, !P0 ;  /* 0x0000000309177208 */ /* 0x000fcc0004000000 */
[----:B------:R-:W-:-:S07]  /*25f0*/  DMUL R22, R4, R22 ;  /* 0x0000001604167228 */ /* 0x000fce0000000000 */
[----:B------:R-:W-:Y:S01]  /*2600*/  STG.E.128 desc[UR8][R10.64], R20 ;  /* 0x000000140a007986 */ /* 0x000fe2000c101d08 */
[----:B------:R-:W-:Y:S05]  /*2610*/  EXIT ;  /* 0x000000000000794d */ /* 0x000fea0003800000 */
        .weak           $__internal_4_$__cuda_sm20_div_rn_f64_full
        .type           $__internal_4_$__cuda_sm20_div_rn_f64_full,@function
        .size           $__internal_4_$__cuda_sm20_div_rn_f64_full,($__internal_5_$__cuda_sm20_dsqrt_rn_f64_mediumpath_v1 - $__internal_4_$__cuda_sm20_div_rn_f64_full)
$__internal_4_$__cuda_sm20_div_rn_f64_full:
[C---:B------:R-:W-:Y:S01]  /*2620*/  FSETP.GEU.AND P0, PT, |R19|.reuse, 1.469367938527859385e-39, PT ;  /* 0x001000001300780b */ /* 0x040fe20003f0e200 */
[----:B------:R-:W-:Y:S01]  /*2630*/  IMAD.MOV.U32 R8, RZ, RZ, 0x1 ;  /* 0x00000001ff087424 */ /* 0x000fe200078e00ff */
[C---:B------:R-:W-:Y:S01]  /*2640*/  LOP3.LUT R16, R19.reuse, 0x800fffff, RZ, 0xc0, !PT ;  /* 0x800fffff13107812 */ /* 0x040fe200078ec0ff */
[----:B------:R-:W-:Y:S01]  /*2650*/  IMAD.MOV.U32 R22, RZ, RZ, R20 ;  /* 0x000000ffff167224 */ /* 0x000fe200078e0014 */
[----:B------:R-:W-:Y:S02]  /*2660*/  LOP3.LUT R10, R19, 0x7ff00000, RZ, 0xc0, !PT ;  /* 0x7ff00000130a7812 */ /* 0x000fe400078ec0ff */
[----:B------:R-:W-:Y:S01]  /*2670*/  LOP3.LUT R17, R16, 0x3ff00000, RZ, 0xfc, !PT ;  /* 0x3ff0000010117812 */ /* 0x000fe200078efcff */
[----:B------:R-:W-:Y:S01]  /*2680*/  IMAD.MOV.U32 R16, RZ, RZ, R18 ;  /* 0x000000ffff107224 */ /* 0x000fe200078e0012 */
[----:B------:R-:W-:-:S04]  /*2690*/  LOP3.LUT R7, R21, 0x7ff00000, RZ, 0xc0, !PT ;  /* 0x7ff0000015077812 */ /* 0x000fc800078ec0ff */
[----:B------:R-:W-:Y:S01]  /*26a0*/  ISETP.GE.U32.AND P2, PT, R7, R10, PT ;  /* 0x0000000a0700720c */ /* 0x000fe20003f46070 */
[----:B------:R-:W-:-:S06]  /*26b0*/  @!P0 DMUL R16, R18, 8.98846567431157953865e+307 ;  /* 0x7fe0000012108828 */ /* 0x000fcc0000000000 */
[----:B------:R-:W0:Y:S02]  /*26c0*/  MUFU.RCP64H R9, R17 ;  /* 0x0000001100097308 */ /* 0x000e240000001800 */
[----:B0-----:R-:W-:-:S08]  /*26d0*/  DFMA R34, R8, -R16, 1 ;  /* 0x3ff000000822742b */ /* 0x001fd00000000810 */
[----:B------:R-:W-:-:S08]  /*26e0*/  DFMA R34, R34, R34, R34 ;  /* 0x000000222222722b */ /* 0x000fd00000000022 */
[----:B------:R-:W-:Y:S01]  /*26f0*/  DFMA R34, R8, R34, R8 ;  /* 0x000000220822722b */ /* 0x000fe20000000008 */
[----:B------:R-:W-:Y:S02]  /*2700*/  IMAD.MOV.U32 R8, RZ, RZ, 0x1ca00000 ;  /* 0x1ca00000ff087424 */ /* 0x000fe400078e00ff */
[----:B------:R-:W-:-:S03]  /*2710*/  IMAD.MOV.U32 R9, RZ, RZ, R7 ;  /* 0x000000ffff097224 */ /* 0x000fc600078e0007 */
[----:B------:R-:W-:Y:S02]  /*2720*/  SEL R23, R8, 0x63400000, !P2 ;  /* 0x6340000008177807 */ /* 0x000fe40005000000 */
[----:B------:R-:W-:Y:S01]  /*2730*/  DFMA R24, R34, -R16, 1 ;  /* 0x3ff000002218742b */ /* 0x000fe20000000810 */
[----:B------:R-:W-:Y:S02]  /*2740*/  FSETP.GEU.AND P2, PT, |R21|, 1.469367938527859385e-39, PT ;  /* 0x001000001500780b */ /* 0x000fe40003f4e200 */
[----:B------:R-:W-:-:S05]  /*2750*/  LOP3.LUT R23, R23, 0x800fffff, R21, 0xf8, !PT ;  /* 0x800fffff17177812 */ /* 0x000fca00078ef815 */
[----:B------:R-:W-:-:S06]  /*2760*/  DFMA R34, R34, R24, R34 ;  /* 0x000000182222722b */ /* 0x000fcc0000000022 */
[----:B------:R-:W-:Y:S05]  /*2770*/  @P2 BRA `(.L_x_96) ;  /* 0x0000000000202947 */ /* 0x000fea0003800000 */
[----:B------:R-:W-:-:S04]  /*2780*/  LOP3.LUT R24, R19, 0x7ff00000, RZ, 0xc0, !PT ;  /* 0x7ff0000013187812 */ /* 0x000fc800078ec0ff */
[----:B------:R-:W-:Y:S01]  /*2790*/  ISETP.GE.U32.AND P2, PT, R7, R24, PT ;  /* 0x000000180700720c */ /* 0x000fe20003f46070 */
[----:B------:R-:W-:-:S03]  /*27a0*/  IMAD.MOV.U32 R24, RZ, RZ, RZ ;  /* 0x000000ffff187224 */ /* 0x000fc600078e00ff */
[----:B------:R-:W-:-:S04]  /*27b0*/  SEL R9, R8, 0x63400000, !P2 ;  /* 0x6340000008097807 */ /* 0x000fc80005000000 */
[----:B------:R-:W-:-:S04]  /*27c0*/  LOP3.LUT R9, R9, 0x80000000, R21, 0xf8, !PT ;  /* 0x8000000009097812 */ /* 0x000fc800078ef815 */
[----:B------:R-:W-:-:S06]  /*27d0*/  LOP3.LUT R25, R9, 0x100000, RZ, 0xfc, !PT ;  /* 0x0010000009197812 */ /* 0x000fcc00078efcff */
[----:B------:R-:W-:-:S10]  /*27e0*/  DFMA R22, R22, 2, -R24 ;  /* 0x400000001616782b */ /* 0x000fd40000000818 */
[----:B------:R-:W-:-:S07]  /*27f0*/  LOP3.LUT R9, R23, 0x7ff00000, RZ, 0xc0, !PT ;  /* 0x7ff0000017097812 */ /* 0x000fce00078ec0ff */
.L_x_96:
[----:B------:R-:W-:Y:S01]  /*2800*/  VIADD R11, R9, 0xffffffff ;  /* 0xffffffff090b7836 */ /* 0x000fe20000000000 */
[----:B------:R-:W-:Y:S01]  /*2810*/  @!P0 LOP3.LUT R10, R17, 0x7ff00000, RZ, 0xc0, !PT ;  /* 0x7ff00000110a8812 */ /* 0x000fe200078ec0ff */
[----:B------:R-:W-:-:S03]  /*2820*/  DMUL R36, R34, R22 ;  /* 0x0000001622247228 */ /* 0x000fc60000000000 */
[----:B------:R-:W-:Y:S01]  /*2830*/  ISETP.GT.U32.AND P0, PT, R11, 0x7feffffe, PT ;  /* 0x7feffffe0b00780c */ /* 0x000fe20003f04070 */
[----:B------:R-:W-:-:S04]  /*2840*/  VIADD R11, R10, 0xffffffff ;  /* 0xffffffff0a0b7836 */ /* 0x000fc80000000000 */
[----:B------:R-:W-:Y:S01]  /*2850*/  DFMA R24, R36, -R16, R22 ;  /* 0x800000102418722b */ /* 0x000fe20000000016 */
[----:B------:R-:W-:-:S07]  /*2860*/  ISETP.GT.U32.OR P0, PT, R11, 0x7feffffe, P0 ;  /* 0x7feffffe0b00780c */ /* 0x000fce0000704470 */
[----:B------:R-:W-:-:S06]  /*2870*/  DFMA R24, R34, R24, R36 ;  /* 0x000000182218722b */ /* 0x000fcc0000000024 */
[----:B------:R-:W-:Y:S05]  /*2880*/  @P0 BRA `(.L_x_97) ;  /* 0x00000000006c0947 */ /* 0x000fea0003800000 */
[----:B------:R-:W-:-:S04]  /*2890*/  LOP3.LUT R10, R19, 0x7ff00000, RZ, 0xc0, !PT ;  /* 0x7ff00000130a7812 */ /* 0x000fc800078ec0ff */
[CC--:B------:R-:W-:Y:S02]  /*28a0*/  VIADDMNMX R9, R7.reuse, -R10.reuse, 0xb9600000, !PT ;  /* 0xb960000007097446 */ /* 0x0c0fe4000780090a */
[----:B------:R-:W-:Y:S01]  /*28b0*/  ISETP.GE.U32.AND P0, PT, R7, R10, PT ;  /* 0x0000000a0700720c */ /* 0x000fe20003f06070 */
[----:B------:R-:W-:Y:S01]  /*28c0*/  IMAD.MOV.U32 R10, RZ, RZ, RZ ;  /* 0x000000ffff0a7224 */ /* 0x000fe200078e00ff */
[----:B------:R-:W-:Y:S02]  /*28d0*/  VIMNMX R9, PT, PT, R9, 0x46a00000, PT ;  /* 0x46a0000009097848 */ /* 0x000fe40003fe0100 */
        /* <DEDUP_REMOVED lines=13> */
[----:B------:R-:W-:Y:S01]  /*29b0*/  IADD3 R8, PT, PT, -R8, -0x43300000, RZ ;  /* 0xbcd0000008087810 */ /* 0x000fe20007ffe1ff */
[----:B------:R-:W-:-:S06]  /*29c0*/  IMAD.MOV.U32 R10, RZ, RZ, RZ ;  /* 0x000000ffff0a7224 */ /* 0x000fcc00078e00ff */
[----:B------:R-:W-:Y:S02]  /*29d0*/  DFMA R10, R34, -R10, R24 ;  /* 0x8000000a220a722b */ /* 0x000fe40000000018 */
[----:B------:R-:W-:-:S08]  /*29e0*/  DMUL.RP R24, R24, R16 ;  /* 0x0000001018187228 */ /* 0x000fd00000008000 */
[----:B------:R-:W-:Y:S02]  /*29f0*/  FSETP.NEU.AND P0, PT, |R11|, R8, PT ;  /* 0x000000080b00720b */ /* 0x000fe40003f0d200 */
[----:B------:R-:W-:Y:S02]  /*2a00*/  LOP3.LUT R7, R25, R18, RZ, 0x3c, !PT ;  /* 0x0000001219077212 */ /* 0x000fe400078e3cff */
[----:B------:R-:W-:Y:S02]  /*2a10*/  FSEL R34, R24, R34, !P0 ;  /* 0x0000002218227208 */ /* 0x000fe40004000000 */
[----:B------:R-:W-:Y:S01]  /*2a20*/  FSEL R35, R7, R35, !P0 ;  /* 0x0000002307237208 */ /* 0x000fe20004000000 */
[----:B------:R-:W-:Y:S06]  /*2a30*/  BRA `(.L_x_98) ;  /* 0x0000000000547947 */ /* 0x000fec0003800000 */
.L_x_97:
        /* <DEDUP_REMOVED lines=16> */
.L_x_100:
[----:B------:R-:W-:Y:S01]  /*2b40*/  LOP3.LUT R35, R19, 0x80000, RZ, 0xfc, !PT ;  /* 0x0008000013237812 */ /* 0x000fe200078efcff */
[----:B------:R-:W-:Y:S01]  /*2b50*/  IMAD.MOV.U32 R34, RZ, RZ, R18 ;  /* 0x000000ffff227224 */ /* 0x000fe200078e0012 */
[----:B------:R-:W-:Y:S06]  /*2b60*/  BRA `(.L_x_98) ;  /* 0x0000000000087947 */ /* 0x000fec0003800000 */
.L_x_99:
[----:B------:R-:W-:Y:S01]  /*2b70*/  LOP3.LUT R35, R21, 0x80000, RZ, 0xfc, !PT ;  /* 0x0008000015237812 */ /* 0x000fe200078efcff */
[----:B------:R-:W-:-:S07]  /*2b80*/  IMAD.MOV.U32 R34, RZ, RZ, R20 ;  /* 0x000000ffff227224 */ /* 0x000fce00078e0014 */
.L_x_98:
[----:B------:R-:W-:Y:S02]  /*2b90*/  IMAD.MOV.U32 R8, RZ, RZ, R0 ;  /* 0x000000ffff087224 */ /* 0x000fe400078e0000 */
[----:B------:R-:W-:-:S04]  /*2ba0*/  IMAD.MOV.U32 R9, RZ, RZ, 0x0 ;  /* 0x00000000ff097424 */ /* 0x000fc800078e00ff */
[----:B------:R-:W-:Y:S05]  /*2bb0*/  RET.REL.NODEC R8 `(_Z18spin_dipolar_fieldP7double2S0_PiiS0_) ;  /* 0xffffffd408107950 */ /* 0x000fea0003c3ffff */
        .weak           $__internal_5_$__cuda_sm20_dsqrt_rn_f64_mediumpath_v1
        .type           $__internal_5_$__cuda_sm20_dsqrt_rn_f64_mediumpath_v1,@function
        .size           $__internal_5_$__cuda_sm20_dsqrt_rn_f64_mediumpath_v1,($_Z18spin_dipolar_fieldP7double2S0_PiiS0_$__internal_accurate_pow - $__internal_5_$__cuda_sm20_dsqrt_rn_f64_mediumpath_v1)
$__internal_5_$__cuda_sm20_dsqrt_rn_f64_mediumpath_v1:
[----:B------:R-:W-:Y:S01]  /*2bc0*/  ISETP.GE.U32.AND P0, PT, R13, -0x3400000, PT ;  /* 0xfcc000000d00780c */ /* 0x000fe20003f06070 */
[----:B------:R-:W-:-:S12]  /*2bd0*/  IMAD.MOV.U32 R11, RZ, RZ, R7 ;  /* 0x000000ffff0b7224 */ /* 0x000fd800078e0007 */
        /* <DEDUP_REMOVED lines=9> */
.L_x_101:
        /* <DEDUP_REMOVED lines=24> */
.L_x_103:
[----:B------:R-:W-:-:S11]  /*2df0*/  DADD R14, R10, R10 ;  /* 0x000000000a0e7229 */ /* 0x000fd6000000000a */
.L_x_102:
[----:B------:R-:W-:Y:S02]  /*2e00*/  IMAD.MOV.U32 R9, RZ, RZ, 0x0 ;  /* 0x00000000ff097424 */ /* 0x000fe400078e00ff */
[----:B------:R-:W-:Y:S02]  /*2e10*/  IMAD.MOV.U32 R34, RZ, RZ, R14 ;  /* 0x000000ffff227224 */ /* 0x000fe400078e000e */
[----:B------:R-:W-:Y:S01]  /*2e20*/  IMAD.MOV.U32 R35, RZ, RZ, R15 ;  /* 0x000000ffff237224 */ /* 0x000fe200078e000f */
[----:B------:R-:W-:Y:S06]  /*2e30*/  RET.REL.NODEC R8 `(_Z18spin_dipolar_fieldP7double2S0_PiiS0_) ;  /* 0xffffffd008707950 */ /* 0x000fec0003c3ffff */
        .type           $_Z18spin_dipolar_fieldP7double2S0_PiiS0_$__internal_accurate_pow,@function
        .size           $_Z18spin_dipolar_fieldP7double2S0_PiiS0_$__internal_accurate_pow,($_Z18spin_dipolar_fieldP7double2S0_PiiS0_$__internal_trig_reduction_slowpathd - $_Z18spin_dipolar_fieldP7double2S0_PiiS0_$__internal_accurate_pow)
$_Z18spin_dipolar_fieldP7double2S0_PiiS0_$__internal_accurate_pow:
[----:B------:R-:W-:Y:S01]  /*2e40*/  ISETP.GT.U32.AND P2, PT, R7, 0xfffff, PT ;  /* 0x000fffff0700780c */ /* 0x000fe20003f44070 */
[--C-:B------:R-:W-:Y:S01]  /*2e50*/  IMAD.MOV.U32 R9, RZ, RZ, R7.reuse ;  /* 0x000000ffff097224 */ /* 0x100fe200078e0007 */
[----:B------:R-:W-:Y:S01]  /*2e60*/  UMOV UR6, 0x7d2cafe2 ;  /* 0x7d2cafe200067882 */ /* 0x000fe20000000000 */
[----:B------:R-:W-:Y:S01]  /*2e70*/  IMAD.MOV.U32 R16, RZ, RZ, 0x41ad3b5a ;  /* 0x41ad3b5aff107424 */ /* 0x000fe200078e00ff */
[----:B------:R-:W-:Y:S01]  /*2e80*/  UMOV UR7, 0x3eb0f5ff ;  /* 0x3eb0f5ff00077882 */ /* 0x000fe20000000000 */
[----:B------:R-:W-:Y:S01]  /*2e90*/  IMAD.MOV.U32 R17, RZ, RZ, 0x3ed0f5d2 ;  /* 0x3ed0f5d2ff117424 */ /* 0x000fe200078e00ff */
[----:B------:R-:W-:Y:S01]  /*2ea0*/  SHF.R.U32.HI R7, RZ, 0x14, R7 ;  /* 0x00000014ff077819 */ /* 0x000fe20000011607 */
[----:B------:R-:W-:Y:S01]  /*2eb0*/  UMOV UR10, 0xfefa39ef ;  /* 0xfefa39ef000a7882 */ /* 0x000fe20000000000 */
[----:B------:R-:W-:-:S05]  /*2ec0*/  UMOV UR11, 0x3fe62e42 ;  /* 0x3fe62e42000b7882 */ /* 0x000fca0000000000 */
[----:B------:R-:W-:-:S10]  /*2ed0*/  @!P2 DMUL R22, R8, 1.80143985094819840000e+16 ;  /* 0x435000000816a828 */ /* 0x000fd40000000000 */
[----:B------:R-:W-:Y:S01]  /*2ee0*/  @!P2 IMAD.MOV.U32 R9, RZ, RZ, R23 ;  /* 0x000000ffff09a224 */ /* 0x000fe200078e0017 */
[----:B------:R-:W-:Y:S01]  /*2ef0*/  @!P2 LEA.HI R7, R23, 0xffffffca, RZ, 0xc ;  /* 0xffffffca1707a811 */ /* 0x000fe200078f60ff */
[----:B------:R-:W-:-:S03]  /*2f00*/  @!P2 IMAD.MOV.U32 R8, RZ, RZ, R22 ;  /* 0x000000ffff08a224 */ /* 0x000fc600078e0016 */
[----:B------:R-:W-:Y:S01]  /*2f10*/  LOP3.LUT R9, R9, 0x800fffff, RZ, 0xc0, !PT ;  /* 0x800fffff09097812 */ /* 0x000fe200078ec0ff */
[----:B------:R-:W-:-:S03]  /*2f20*/  IMAD.MOV.U32 R10, RZ, RZ, R8 ;  /* 0x000000ffff0a7224 */ /* 0x000fc600078e0008 */
[----:B------:R-:W-:-:S04]  /*2f30*/  LOP3.LUT R9, R9, 0x3ff00000, RZ, 0xfc, !PT ;  /* 0x3ff0000009097812 */ /* 0x000fc800078efcff */
[----:B------:R-:W-:Y:S01]  /*2f40*/  ISETP.GE.U32.AND P3, PT, R9, 0x3ff6a09f, PT ;  /* 0x3ff6a09f0900780c */ /* 0x000fe20003f66070 */
[----:B------:R-:W-:-:S12]  /*2f50*/  IMAD.MOV.U32 R11, RZ, RZ, R9 ;  /* 0x000000ffff0b7224 */ /* 0x000fd800078e0009 */
[----:B------:R-:W-:-:S04]  /*2f60*/  @P3 VIADD R8, R11, 0xfff00000 ;  /* 0xfff000000b083836 */ /* 0x000fc80000000000 */
[----:B------:R-:W-:Y:S02]  /*2f70*/  @P3 IMAD.MOV.U32 R11, RZ, RZ, R8 ;  /* 0x000000ffff0b3224 */ /* 0x000fe400078e0008 */
[----:B------:R-:W-:-:S04]  /*2f80*/  IMAD.MOV.U32 R8, RZ, RZ, RZ ;  /* 0x000000ffff087224 */ /* 0x000fc800078e00ff */
        /* <DEDUP_REMOVED lines=8> */
[----:B------:R-:W-:-:S08]  /*3010*/  DMUL R24, R8, R8 ;  /* 0x0000000808187228 */ /* 0x000fd00000000000 */
[----:B------:R-:W-:Y:S01]  /*3020*/  DFMA R16, R24, UR6, R16 ;  /* 0x0000000618107c2b */ /* 0x000fe20008000010 */
[----:B------:R-:W-:Y:S01]  /*3030*/  UMOV UR6, 0x75488a3f ;  /* 0x75488a3f00067882 */ /* 0x000fe20000000000 */
[----:B------:R-:W-:-:S06]  /*3040*/  UMOV UR7, 0x3ef3b20a ;  /* 0x3ef3b20a00077882 */ /* 0x000fcc0000000000 */
[----:B------:R-:W-:Y:S01]  /*3050*/  DFMA R20, R24, R16, UR6 ;  /* 0x0000000618147e2b */ /* 0x000fe20008000010 */
[----:B------:R-:W-:Y:S01]  /*3060*/  UMOV UR6, 0xe4faecd5 ;  /* 0xe4faecd500067882 */ /* 0x000fe20000000000 */
[----:B------:R-:W-:Y:S01]  /*3070*/  UMOV UR7, 0x3f1745cd ;  /* 0x3f1745cd00077882 */ /* 0x000fe20000000000 */
[----:B------:R-:W-:-:S05]  /*3080*/  DADD R16, R10, -R8 ;  /* 0x000000000a107229 */ /* 0x000fca0000000808 */
[----:B------:R-:W-:Y:S01]  /*3090*/  DFMA R20, R24, R20, UR6 ;  /* 0x0000000618147e2b */ /* 0x000fe20008000014 */
[----:B------:R-:W-:Y:S01]  /*30a0*/  UMOV UR6, 0x258a578b ;  /* 0x258a578b00067882 */ /* 0x000fe20000000000 */
[----:B------:R-:W-:Y:S01]  /*30b0*/  UMOV UR7, 0x3f3c71c7 ;  /* 0x3f3c71c700077882 */ /* 0x000fe20000000000 */
[----:B------:R-:W-:-:S05]  /*30c0*/  DADD R16, R16, R16 ;  /* 0x0000000010107229 */ /* 0x000fca0000000010 */
[----:B------:R-:W-:Y:S01]  /*30d0*/  DFMA R20, R24, R20, UR6 ;  /* 0x0000000618147e2b */ /* 0x000fe20008000014 */
[----:B------:R-:W-:Y:S01]  /*30e0*/  UMOV UR6, 0x9242b910 ;  /* 0x9242b91000067882 */ /* 0x000fe20000000000 */
[----:B------:R-:W-:Y:S01]  /*30f0*/  UMOV UR7, 0x3f624924 ;  /* 0x3f62492400077882 */ /* 0x000fe20000000000 */
[----:B------:R-:W-:-:S05]  /*3100*/  DFMA R16, R10, -R8, R16 ;  /* 0x800000080a10722b */ /* 0x000fca0000000010 */
[----:B------:R-:W-:Y:S01]  /*3110*/  DFMA R20, R24, R20, UR6 ;  /* 0x0000000618147e2b */ /* 0x000fe20008000014 */
[----:B------:R-:W-:Y:S01]  /*3120*/  UMOV UR6, 0x99999dfb ;  /* 0x99999dfb00067882 */ /* 0x000fe20000000000 */
[----:B------:R-:W-:Y:S01]  /*3130*/  UMOV UR7, 0x3f899999 ;  /* 0x3f89999900077882 */ /* 0x000fe20000000000 */
[----:B------:R-:W-:-:S05]  /*3140*/  DMUL R16, R18, R16 ;  /* 0x0000001012107228 */ /* 0x000fca0000000000 */
[----:B------:R-:W-:Y:S01]  /*3150*/  DFMA R20, R24, R20, UR6 ;  /* 0x0000000618147e2b */ /* 0x000fe20008000014 */
[----:B------:R-:W-:Y:S01]  /*3160*/  UMOV UR6, 0x55555555 ;  /* 0x5555555500067882 */ /* 0x000fe20000000000 */
[----:B------:R-:W-:-:S03]  /*3170*/  UMOV UR7, 0x3fb55555 ;  /* 0x3fb5555500077882 */ /* 0x000fc60000000000 */
[----:B------:R-:W-:Y:S02]  /*3180*/  VIADD R23, R17, 0x100000 ;  /* 0x0010000011177836 */ /* 0x000fe40000000000 */
[----:B------:R-:W-:Y:S01]  /*3190*/  IMAD.MOV.U32 R22, RZ, RZ, R16 ;  /* 0x000000ffff167224 */ /* 0x000fe200078e0010 */
[----:B------:R-:W-:-:S08]  /*31a0*/  DFMA R10, R24, R20, UR6 ;  /* 0x00000006180a7e2b */ /* 0x000fd00008000014 */
[----:B------:R-:W-:Y:S01]  /*31b0*/  DADD R18, -R10, UR6 ;  /* 0x000000060a127e29 */ /* 0x000fe20008000100 */
[----:B------:R-:W-:Y:S01]  /*31c0*/  UMOV UR6, 0xb9e7b0 ;  /* 0x00b9e7b000067882 */ /* 0x000fe20000000000 */
[----:B------:R-:W-:-:S06]  /*31d0*/  UMOV UR7, 0x3c46a4cb ;  /* 0x3c46a4cb00077882 */ /* 0x000fcc0000000000 */
[----:B------:R-:W-:Y:S02]  /*31e0*/  DFMA R18, R24, R20, R18 ;  /* 0x000000141812722b */ /* 0x000fe40000000012 */
[----:B------:R-:W-:-:S06]  /*31f0*/  DMUL R20, R8, R8 ;  /* 0x0000000808147228 */ /* 0x000fcc0000000000 */
        /* <DEDUP_REMOVED lines=25> */
[----:B------:R-:W-:-:S03]  /*3390*/  IMAD.MOV.U32 R9, RZ, RZ, 0x43300000 ;  /* 0x43300000ff097424 */ /* 0x000fc600078e00ff */
[----:B------:R-:W-:Y:S01]  /*33a0*/  DADD R16, R16, R18 ;  /* 0x0000000010107229 */ /* 0x000fe20000000012 */
[----:B------:R-:W-:-:S06]  /*33b0*/  LOP3.LUT R8, R8, 0x80000000, RZ, 0x3c, !PT ;  /* 0x8000000008087812 */ /* 0x000fcc00078e3cff */
[----:B------:R-:W-:Y:S01]  /*33c0*/  DADD R18, R8, -UR6 ;  /* 0x8000000608127e29 */ /* 0x000fe20008000000 */
[----:B------:R-:W-:Y:S01]  /*33d0*/  UMOV UR6, 0xfefa39ef ;  /* 0xfefa39ef00067882 */ /* 0x000fe20000000000 */
[----:B------:R-:W-:Y:S01]  /*33e0*/  DADD R20, R10, R16 ;  /* 0x000000000a147229 */ /* 0x000fe20000000010 */
[----:B------:R-:W-:-:S07]  /*33f0*/  UMOV UR7, 0x3fe62e42 ;  /* 0x3fe62e4200077882 */ /* 0x000fce0000000000 */
[--C-:B------:R-:W-:Y:S01]  /*3400*/  DFMA R8, R18, UR6, R20.reuse ;  /* 0x0000000612087c2b */ /* 0x100fe20008000014 */
[----:B------:R-:W-:Y:S01]  /*3410*/  UMOV UR6, 0x3b39803f ;  /* 0x3b39803f00067882 */ /* 0x000fe20000000000 */
[----:B------:R-:W-:Y:S01]  /*3420*/  DADD R22, R10, -R20 ;  /* 0x000000000a167229 */ /* 0x000fe20000000814 */
[----:B------:R-:W-:-:S05]  /*3430*/  UMOV UR7, 0x3c7abc9e ;  /* 0x3c7abc9e00077882 */ /* 0x000fca0000000000 */
[----:B------:R-:W-:Y:S02]  /*3440*/  DFMA R10, R18, -UR10, R8 ;  /* 0x8000000a120a7c2b */ /* 0x000fe40008000008 */
[----:B------:R-:W-:-:S06]  /*3450*/  DADD R22, R16, R22 ;  /* 0x0000000010167229 */ /* 0x000fcc0000000016 */
[----:B------:R-:W-:-:S08]  /*3460*/  DADD R10, -R20, R10 ;  /* 0x00000000140a7229 */ /* 0x000fd0000000010a */
[----:B------:R-:W-:-:S08]  /*3470*/  DADD R10, R22, -R10 ;  /* 0x00000000160a7229 */ /* 0x000fd0000000080a */
[----:B------:R-:W-:Y:S01]  /*3480*/  DFMA R16, R18, UR6, R10 ;  /* 0x0000000612107c2b */ /* 0x000fe2000800000a */
[----:B------:R-:W-:Y:S02]  /*3490*/  USHF.L.U32 UR7, UR5, 0x1, URZ ;  /* 0x0000000105077899 */ /* 0x000fe400080006ff */
[----:B------:R-:W-:Y:S02]  /*34a0*/  ULOP3.LUT UR6, UR5, 0xff0fffff, URZ, 0xc0, !UPT ;  /* 0xff0fffff05067892 */ /* 0x000fe4000f8ec0ff */
[----:B------:R-:W-:-:S03]  /*34b0*/  UISETP.GT.U32.AND UP0, UPT, UR7, -0x2000001, UPT ;  /* 0xfdffffff0700788c */ /* 0x000fc6000bf04070 */
[----:B------:R-:W-:Y:S01]  /*34c0*/  DADD R10, R8, R16 ;  /* 0x00000000080a7229 */ /* 0x000fe20000000010 */
[----:B------:R-:W-:-:S03]  /*34d0*/  USEL UR7, UR6, UR5, UP0 ;  /* 0x0000000506077287 */ /* 0x000fc60008000000 */
[----:B------:R-:W-:-:S04]  /*34e0*/  UMOV UR6, UR4 ;  /* 0x0000000400067c82 */ /* 0x000fc80008000000 */
[----:B------:R-:W-:Y:S02]  /*34f0*/  DADD R8, R8, -R10 ;  /* 0x0000000008087229 */ /* 0x000fe4000000080a */
[----:B------:R-:W-:-:S06]  /*3500*/  DMUL R18, R10, UR6 ;  /* 0x000000060a127c28 */ /* 0x000fcc0008000000 */
[----:B------:R-:W-:Y:S02]  /*3510*/  DADD R16, R16, R8 ;  /* 0x0000000010107229 */ /* 0x000fe40000000008 */
[----:B------:R-:W-:-:S08]  /*3520*/  DFMA R10, R10, UR6, -R18 ;  /* 0x000000060a0a7c2b */ /* 0x000fd00008000812 */
[----:B------:R-:W-:Y:S01]  /*3530*/  DFMA R16, R16, UR6, R10 ;  /* 0x0000000610107c2b */ /* 0x000fe2000800000a */
[----:B------:R-:W-:Y:S01]  /*3540*/  UMOV UR6, 0x3b39803f ;  /* 0x3b39803f00067882 */ /* 0x000fe20000000000 */
[----:B------:R-:W-:Y:S01]  /*3550*/  IMAD.MOV.U32 R10, RZ, RZ, 0x652b82fe ;  /* 0x652b82feff0a7424 */ /* 0x000fe200078e00ff */
[----:B------:R-:W-:Y:S01]  /*3560*/  UMOV UR7, 0x3c7abc9e ;  /* 0x3c7abc9e00077882 */ /* 0x000fe20000000000 */
[----:B------:R-:W-:-:S04]  /*3570*/  IMAD.MOV.U32 R11, RZ, RZ, 0x3ff71547 ;  /* 0x3ff71547ff0b7424 */ /* 0x000fc800078e00ff */
[----:B------:R-:W-:-:S08]  /*3580*/  DADD R20, R18, R16 ;  /* 0x0000000012147229 */ /* 0x000fd00000000010 */
[----:B------:R-:W-:Y:S02]  /*3590*/  DFMA R10, R20, R10, 6.75539944105574400000e+15 ;  /* 0x43380000140a742b */ /* 0x000fe4000000000a */
[----:B------:R-:W-:Y:S01]  /*35a0*/  FSETP.GEU.AND P2, PT, |R21|, 4.1917929649353027344, PT ;  /* 0x4086232b1500780b */ /* 0x000fe20003f4e200 */
[----:B------:R-:W-:-:S05]  /*35b0*/  DADD R18, R18, -R20 ;  /* 0x0000000012127229 */ /* 0x000fca0000000814 */
[----:B------:R-:W-:-:S03]  /*35c0*/  DADD R8, R10, -6.75539944105574400000e+15 ;  /* 0xc33800000a087429 */ /* 0x000fc60000000000 */
[----:B------:R-:W-:-:S05]  /*35d0*/  DADD R16, R16, R18 ;  /* 0x0000000010107229 */ /* 0x000fca0000000012 */
[----:B------:R-:W-:-:S08]  /*35e0*/  DFMA R22, R8, -UR10, R20 ;  /* 0x8000000a08167c2b */ /* 0x000fd00008000014 */
        /* <DEDUP_REMOVED lines=31> */
[----:B------:R-:W-:-:S10]  /*37e0*/  DFMA R8, R22, R8, 1 ;  /* 0x3ff000001608742b */ /* 0x000fd40000000008 */
[----:B------:R-:W-:Y:S02]  /*37f0*/  IMAD R19, R10, 0x100000, R9 ;  /* 0x001000000a137824 */ /* 0x000fe400078e0209 */
[----:B------:R-:W-:Y:S01]  /*3800*/  IMAD.MOV.U32 R18, RZ, RZ, R8 ;  /* 0x000000ffff127224 */ /* 0x000fe200078e0008 */
[----:B------:R-:W-:Y:S06]  /*3810*/  @!P2 BRA `(.L_x_104) ;  /* 0x000000000034a947 */ /* 0x000fec0003800000 */
[----:B------:R-:W-:Y:S01]  /*3820*/  FSETP.GEU.AND P3, PT, |R21|, 4.2275390625, PT ;  /* 0x408748001500780b */ /* 0x000fe20003f6e200 */
[C---:B------:R-:W-:Y:S02]  /*3830*/  DADD R18, R20.reuse, +INF ;  /* 0x7ff0000014127429 */ /* 0x040fe40000000000 */
[----:B------:R-:W-:-:S08]  /*3840*/  DSETP.GEU.AND P2, PT, R20, RZ, PT ;  /* 0x000000ff1400722a */ /* 0x000fd00003f4e000 */
[----:B------:R-:W-:Y:S02]  /*3850*/  FSEL R18, R18, RZ, P2 ;  /* 0x000000ff12127208 */ /* 0x000fe40001000000 */
[----:B------:R-:W-:Y:S01]  /*3860*/  FSEL R19, R19, RZ, P2 ;  /* 0x000000ff13137208 */ /* 0x000fe20001000000 */
[----:B------:R-:W-:Y:S06]  /*3870*/  @P3 BRA `(.L_x_104) ;  /* 0x00000000001c3947 */ /* 0x000fec0003800000 */
[----:B------:R-:W-:-:S04]  /*3880*/  LEA.HI R7, R10, R10, RZ, 0x1 ;  /* 0x0000000a0a077211 */ /* 0x000fc800078f08ff */
[----:B------:R-:W-:-:S05]  /*3890*/  SHF.R.S32.HI R7, RZ, 0x1, R7 ;  /* 0x00000001ff077819 */ /* 0x000fca0000011407 */
[----:B------:R-:W-:Y:S02]  /*38a0*/  IMAD.IADD R10, R10, 0x1, -R7 ;  /* 0x000000010a0a7824 */ /* 0x000fe400078e0a07 */
[----:B------:R-:W-:-:S03]  /*38b0*/  IMAD R9, R7, 0x100000, R9 ;  /* 0x0010000007097824 */ /* 0x000fc600078e0209 */
[----:B------:R-:W-:Y:S01]  /*38c0*/  LEA R11, R10, 0x3ff00000, 0x14 ;  /* 0x3ff000000a0b7811 */ /* 0x000fe200078ea0ff */
[----:B------:R-:W-:-:S06]  /*38d0*/  IMAD.MOV.U32 R10, RZ, RZ, RZ ;  /* 0x000000ffff0a7224 */ /* 0x000fcc00078e00ff */
[----:B------:R-:W-:-:S11]  /*38e0*/  DMUL R18, R8, R10 ;  /* 0x0000000a08127228 */ /* 0x000fd60000000000 */
.L_x_104:
[----:B------:R-:W-:Y:S01]  /*38f0*/  DFMA R16, R16, R18, R18 ;  /* 0x000000121010722b */ /* 0x000fe20000000012 */
[----:B------:R-:W-:Y:S01]  /*3900*/  IMAD.MOV.U32 R8, RZ, RZ, R0 ;  /* 0x000000ffff087224 */ /* 0x000fe200078e0000 */
[----:B------:R-:W-:Y:S01]  /*3910*/  DSETP.NEU.AND P2, PT, |R18|, +INF , PT ;  /* 0x7ff000001200742a */ /* 0x000fe20003f4d200 */
[----:B------:R-:W-:-:S07]  /*3920*/  IMAD.MOV.U32 R9, RZ, RZ, 0x0 ;  /* 0x00000000ff097424 */ /* 0x000fce00078e00ff */
[----:B------:R-:W-:Y:S02]  /*3930*/  FSEL R10, R18, R16, !P2 ;  /* 0x00000010120a7208 */ /* 0x000fe40005000000 */
[----:B------:R-:W-:Y:S01]  /*3940*/  FSEL R11, R19, R17, !P2 ;  /* 0x00000011130b7208 */ /* 0x000fe20005000000 */
[----:B------:R-:W-:Y:S06]  /*3950*/  RET.REL.NODEC R8 `(_Z18spin_dipolar_fieldP7double2S0_PiiS0_) ;  /* 0xffffffc408a87950 */ /* 0x000fec0003c3ffff */
        .type           $_Z18spin_dipolar_fieldP7double2S0_PiiS0_$__internal_trig_reduction_slowpathd,@function
        .size           $_Z18spin_dipolar_fieldP7double2S0_PiiS0_$__internal_trig_reduction_slowpathd,(.L_x_119 - $_Z18spin_dipolar_fieldP7double2S0_PiiS0_$__internal_trig_reduction_slowpathd)
$_Z18spin_dipolar_fieldP7double2S0_PiiS0_$__internal_trig_reduction_slowpathd:
[----:B------:R-:W-:Y:S01]  /*3960*/  SHF.R.U32.HI R0, RZ, 0x14, R12 ;  /* 0x00000014ff007819 */ /* 0x000fe2000001160c */
[----:B------:R-:W-:Y:S02]  /*3970*/  IMAD.MOV.U32 R7, RZ, RZ, R2 ;  /* 0x000000ffff077224 */ /* 0x000fe400078e0002 */
[----:B------:R-:W-:Y:S01]  /*3980*/  IMAD.MOV.U32 R2, RZ, RZ, RZ ;  /* 0x000000ffff027224 */ /* 0x000fe200078e00ff */
[----:B------:R-:W-:-:S04]  /*3990*/  LOP3.LUT R3, R0, 0x7ff, RZ, 0xc0, !PT ;  /* 0x000007ff00037812 */ /* 0x000fc800078ec0ff */
[----:B------:R-:W-:-:S13]  /*39a0*/  ISETP.NE.AND P0, PT, R3, 0x7ff, PT ;  /* 0x000007ff0300780c */ /* 0x000fda0003f05270 */
[----:B------:R-:W-:Y:S05]  /*39b0*/  @!P0 BRA `(.L_x_105) ;  /* 0x00000008002c8947 */ /* 0x000fea0003800000 */
[----:B------:R-:W-:Y:S01]  /*39c0*/  VIADD R2, R3, 0xfffffc00 ;  /* 0xfffffc0003027836 */ /* 0x000fe20000000000 */
[----:B------:R-:W-:-:S04]  /*39d0*/  CS2R R22, SRZ ;  /* 0x0000000000167805 */ /* 0x000fc8000001ff00 */
[----:B------:R-:W-:Y:S02]  /*39e0*/  SHF.R.U32.HI R4, RZ, 0x6, R2 ;  /* 0x00000006ff047819 */ /* 0x000fe40000011602 */
[----:B------:R-:W-:Y:S02]  /*39f0*/  ISETP.GE.U32.AND P0, PT, R2, 0x80, PT ;  /* 0x000000800200780c */ /* 0x000fe40003f06070 */
[C---:B------:R-:W-:Y:S02]  /*3a00*/  IADD3 R5, PT, PT, -R4.reuse, 0x13, RZ ;  /* 0x0000001304057810 */ /* 0x040fe40007ffe1ff */
[----:B------:R-:W-:Y:S02]  /*3a10*/  IADD3 R10, PT, PT, -R4, 0xf, RZ ;  /* 0x0000000f040a7810 */ /* 0x000fe40007ffe1ff */
[----:B------:R-:W-:-:S04]  /*3a20*/  SEL R5, R5, 0x12, P0 ;  /* 0x0000001205057807 */ /* 0x000fc80000000000 */
[----:B------:R-:W-:-:S13]  /*3a30*/  ISETP.GE.AND P0, PT, R10, R5, PT ;  /* 0x000000050a00720c */ /* 0x000fda0003f06270 */
[----:B------:R-:W-:Y:S05]  /*3a40*/  @P0 BRA `(.L_x_106) ;  /* 0x00000000008c0947 */ /* 0x000fea0003800000 */
[C---:B------:R-:W-:Y:S01]  /*3a50*/  SHF.L.U64.HI R11, R7.reuse, 0xb, R12 ;  /* 0x0000000b070b7819 */ /* 0x040fe2000001020c */
[----:B------:R-:W-:Y:S01]  /*3a60*/  IMAD.SHL.U32 R7, R7, 0x800, RZ ;  /* 0x0000080007077824 */ /* 0x000fe200078e00ff */
[----:B------:R-:W-:Y:S01]  /*3a70*/  IADD3 R13, PT, PT, RZ, -R4, -R5 ;  /* 0x80000004ff0d7210 */ /* 0x000fe20007ffe805 */
[----:B------:R-:W-:Y:S01]  /*3a80*/  IMAD.MOV.U32 R24, RZ, RZ, RZ ;  /* 0x000000ffff187224 */ /* 0x000fe200078e00ff */
[----:B------:R-:W-:Y:S02]  /*3a90*/  CS2R R22, SRZ ;  /* 0x0000000000167805 */ /* 0x000fe4000001ff00 */
[----:B------:R-:W-:Y:S01]  /*3aa0*/  LOP3.LUT R11, R11, 0x80000000, RZ, 0xfc, !PT ;  /* 0x800000000b0b7812 */ /* 0x000fe200078efcff */
[----:B------:R-:W0:Y:S01]  /*3ab0*/  LDCU.64 UR4, c[0x0][0x358] ;  /* 0x00006b00ff0477ac */ /* 0x000e220008000a00 */
[----:B------:R-:W-:-:S05]  /*3ac0*/  NOP ;  /* 0x0000000000007918 */ /* 0x000fca0000000000 */
.L_x_107:
[----:B------:R-:W1:Y:S02]  /*3ad0*/  LDC.64 R2, c[0x4][RZ] ;  /* 0x01000000ff027b82 */ /* 0x000e640000000a00 */
[----:B-1----:R-:W-:-:S06]  /*3ae0*/  IMAD.WIDE R2, R10, 0x8, R2 ;  /* 0x000000080a027825 */ /* 0x002fcc00078e0202 */
[----:B0-----:R-:W2:Y:S01]  /*3af0*/  LDG.E.64.CONSTANT R2, desc[UR4][R2.64] ;  /* 0x0000000402027981 */ /* 0x001ea2000c1e9b00 */
[----:B------:R-:W-:Y:S02]  /*3b00*/  IMAD.MOV.U32 R8, RZ, RZ, R22 ;  /* 0x000000ffff087224 */ /* 0x000fe400078e0016 */
[----:B------:R-:W-:Y:S02]  /*3b10*/  IMAD.MOV.U32 R9, RZ, RZ, R23 ;  /* 0x000000ffff097224 */ /* 0x000fe400078e0017 */
[----:B------:R-:W-:Y:S02]  /*3b20*/  VIADD R13, R13, 0x1 ;  /* 0x000000010d0d7836 */ /* 0x000fe40000000000 */
[----:B------:R-:W-:Y:S02]  /*3b30*/  VIADD R10, R10, 0x1 ;  /* 0x000000010a0a7836 */ /* 0x000fe40000000000 */
[----:B--2---:R-:W-:-:S04]  /*3b40*/  IMAD.WIDE.U32 R8, P2, R2, R7, R8 ;  /* 0x0000000702087225 */ /* 0x004fc80007840008 */
[----:B------:R-:W-:Y:S02]  /*3b50*/  IMAD R15, R2, R11, RZ ;  /* 0x0000000b020f7224 */ /* 0x000fe400078e02ff */
[CC--:B------:R-:W-:Y:S02]  /*3b60*/  IMAD R22, R3.reuse, R7.reuse, RZ ;  /* 0x0000000703167224 */ /* 0x0c0fe400078e02ff */
[----:B------:R-:W-:Y:S01]  /*3b70*/  IMAD.HI.U32 R23, R3, R7, RZ ;  /* 0x0000000703177227 */ /* 0x000fe200078e00ff */
[----:B------:R-:W-:-:S03]  /*3b80*/  IADD3 R9, P0, PT, R15, R9, RZ ;  /* 0x000000090f097210 */ /* 0x000fc60007f1e0ff */
[----:B------:R-:W-:Y:S01]  /*3b90*/  IMAD R15, R24, 0x8, R1 ;  /* 0x00000008180f7824 */ /* 0x000fe200078e0201 */
[----:B------:R-:W-:Y:S01]  /*3ba0*/  IADD3 R9, P1, PT, R22, R9, RZ ;  /* 0x0000000916097210 */ /* 0x000fe20007f3e0ff */
[----:B------:R-:W-:-:S04]  /*3bb0*/  IMAD.HI.U32 R22, R2, R11, RZ ;  /* 0x0000000b02167227 */ /* 0x000fc800078e00ff */
[----:B------:R-:W-:Y:S01]  /*3bc0*/  IMAD.X R2, RZ, RZ, R22, P2 ;  /* 0x000000ffff027224 */ /* 0x000fe200010e0616 */
[----:B------:R1:W-:Y:S01]  /*3bd0*/  STL.64 [R15], R8 ;  /* 0x000000080f007387 */ /* 0x0003e20000100a00 */
[----:B------:R-:W-:-:S03]  /*3be0*/  IMAD.HI.U32 R25, R3, R11, RZ ;  /* 0x0000000b03197227 */ /* 0x000fc600078e00ff */
[----:B------:R-:W-:Y:S01]  /*3bf0*/  IADD3.X R2, P0, PT, R23, R2, RZ, P0, !PT ;  /* 0x0000000217027210 */ /* 0x000fe2000071e4ff */
[----:B------:R-:W-:Y:S02]  /*3c00*/  IMAD R3, R3, R11, RZ ;  /* 0x0000000b03037224 */ /* 0x000fe400078e02ff */
[----:B------:R-:W-:-:S03]  /*3c10*/  VIADD R24, R24, 0x1 ;  /* 0x0000000118187836 */ /* 0x000fc60000000000 */
[----:B------:R-:W-:Y:S01]  /*3c20*/  IADD3.X R22, P1, PT, R3, R2, RZ, P1, !PT ;  /* 0x0000000203167210 */ /* 0x000fe20000f3e4ff */
[----:B------:R-:W-:Y:S01]  /*3c30*/  IMAD.X R2, RZ, RZ, R25, P0 ;  /* 0x000000ffff027224 */ /* 0x000fe200000e0619 */
[----:B------:R-:W-:-:S03]  /*3c40*/  ISETP.NE.AND P0, PT, R13, -0xf, PT ;  /* 0xfffffff10d00780c */ /* 0x000fc60003f05270 */
[----:B------:R-:W-:-:S10]  /*3c50*/  IMAD.X R23, RZ, RZ, R2, P1 ;  /* 0x000000ffff177224 */ /* 0x000fd400008e0602 */
[----:B-1----:R-:W-:Y:S05]  /*3c60*/  @P0 BRA `(.L_x_107) ;  /* 0xfffffffc00980947 */ /* 0x002fea000383ffff */
[----:B------:R-:W-:-:S07]  /*3c70*/  IMAD.MOV.U32 R10, RZ, RZ, R5 ;  /* 0x000000ffff0a7224 */ /* 0x000fce00078e0005 */
.L_x_106:
[----:B------:R-:W-:Y:S01]  /*3c80*/  LOP3.LUT P0, R27, R0, 0x3f, RZ, 0xc0, !PT ;  /* 0x0000003f001b7812 */ /* 0x000fe2000780c0ff */
[----:B------:R-:W-:-:S04]  /*3c90*/  IMAD.IADD R0, R4, 0x1, R10 ;  /* 0x0000000104007824 */ /* 0x000fc800078e020a */
[----:B------:R-:W-:-:S05]  /*3ca0*/  IMAD.U32 R25, R0, 0x8, R1 ;  /* 0x0000000800197824 */ /* 0x000fca00078e0001 */
[----:B------:R0:W-:Y:S04]  /*3cb0*/  STL.64 [R25+-0x78], R22 ;  /* 0xffff881619007387 */ /* 0x0001e80000100a00 */
[----:B------:R-:W2:Y:S04]  /*3cc0*/  @P0 LDL.64 R8, [R1+0x8] ;  /* 0x0000080001080983 */ /* 0x000ea80000100a00 */
[----:B------:R-:W3:Y:S04]  /*3cd0*/  LDL.64 R4, [R1+0x10] ;  /* 0x0000100001047983 */ /* 0x000ee80000100a00 */
[----:B------:R-:W4:Y:S01]  /*3ce0*/  LDL.64 R2, [R1+0x18] ;  /* 0x0000180001027983 */ /* 0x000f220000100a00 */
[----:B------:R-:W-:-:S02]  /*3cf0*/  @P0 LOP3.LUT R0, R27, 0x3f, RZ, 0x3c, !PT ;  /* 0x0000003f1b000812 */ /* 0x000fc400078e3cff */
[--C-:B--2---:R-:W-:Y:S02]  /*3d00*/  @P0 SHF.R.U64 R7, R8, 0x1, R9.reuse ;  /* 0x0000000108070819 */ /* 0x104fe40000001209 */
[----:B------:R-:W-:Y:S02]  /*3d10*/  @P0 SHF.R.U32.HI R9, RZ, 0x1, R9 ;  /* 0x00000001ff090819 */ /* 0x000fe40000011609 */
[C---:B---3--:R-:W-:Y:S02]  /*3d20*/  @P0 SHF.L.U32 R10, R4.reuse, R27, RZ ;  /* 0x0000001b040a0219 */ /* 0x048fe400000006ff */
[----:B------:R-:W-:Y:S02]  /*3d30*/  @P0 SHF.R.U64 R7, R7, R0, R9 ;  /* 0x0000000007070219 */ /* 0x000fe40000001209 */
[--C-:B------:R-:W-:Y:S02]  /*3d40*/  @P0 SHF.R.U32.HI R15, RZ, 0x1, R5.reuse ;  /* 0x00000001ff0f0819 */ /* 0x100fe40000011605 */
[----:B------:R-:W-:-:S02]  /*3d50*/  @P0 SHF.R.U64 R13, R4, 0x1, R5 ;  /* 0x00000001040d0819 */ /* 0x000fc40000001205 */
[----:B------:R-:W-:Y:S02]  /*3d60*/  @P0 SHF.L.U64.HI R11, R4, R27, R5 ;  /* 0x0000001b040b0219 */ /* 0x000fe40000010205 */
[-C--:B------:R-:W-:Y:S02]  /*3d70*/  @P0 SHF.R.U32.HI R8, RZ, R0.reuse, R9 ;  /* 0x00000000ff080219 */ /* 0x080fe40000011609 */
[----:B------:R-:W-:Y:S02]  /*3d80*/  @P0 LOP3.LUT R4, R10, R7, RZ, 0xfc, !PT ;  /* 0x000000070a040212 */ /* 0x000fe400078efcff */
[----:B----4-:R-:W-:Y:S02]  /*3d90*/  @P0 SHF.L.U32 R9, R2, R27, RZ ;  /* 0x0000001b02090219 */ /* 0x010fe400000006ff */
[----:B0-----:R-:W-:Y:S01]  /*3da0*/  @P0 SHF.R.U64 R22, R13, R0, R15 ;  /* 0x000000000d160219 */ /* 0x001fe2000000120f */
[----:B------:R-:W-:Y:S01]  /*3db0*/  IMAD.SHL.U32 R10, R4, 0x4, RZ ;  /* 0x00000004040a7824 */ /* 0x000fe200078e00ff */
[----:B------:R-:W-:-:S02]  /*3dc0*/  @P0 LOP3.LUT R5, R11, R8, RZ, 0xfc, !PT ;  /* 0x000000080b050212 */ /* 0x000fc400078efcff */
[----:B------:R-:W-:Y:S02]  /*3dd0*/  @P0 SHF.L.U64.HI R7, R2, R27, R3 ;  /* 0x0000001b02070219 */ /* 0x000fe40000010203 */
[----:B------:R-:W-:Y:S02]  /*3de0*/  @P0 SHF.R.U32.HI R0, RZ, R0, R15 ;  /* 0x00000000ff000219 */ /* 0x000fe4000001160f */
[----:B------:R-:W-:Y:S02]  /*3df0*/  @P0 LOP3.LUT R2, R9, R22, RZ, 0xfc, !PT ;  /* 0x0000001609020212 */ /* 0x000fe400078efcff */
[----:B------:R-:W-:Y:S02]  /*3e00*/  SHF.L.U64.HI R11, R4, 0x2, R5 ;  /* 0x00000002040b7819 */ /* 0x000fe40000010205 */
[----:B------:R-:W-:Y:S02]  /*3e10*/  @P0 LOP3.LUT R3, R7, R0, RZ, 0xfc, !PT ;  /* 0x0000000007030212 */ /* 0x000fe400078efcff */
[----:B------:R-:W-:-:S02]  /*3e20*/  SHF.L.W.U32.HI R5, R5, 0x2, R2 ;  /* 0x0000000205057819 */ /* 0x000fc40000010e02 */
[----:B------:R-:W-:Y:S02]  /*3e30*/  IADD3 RZ, P0, PT, RZ, -R10, RZ ;  /* 0x8000000affff7210 */ /* 0x000fe40007f1e0ff */
[----:B------:R-:W-:Y:S02]  /*3e40*/  LOP3.LUT R0, RZ, R11, RZ, 0x33, !PT ;  /* 0x0000000bff007212 */ /* 0x000fe400078e33ff */
[----:B------:R-:W-:Y:S02]  /*3e50*/  SHF.L.W.U32.HI R2, R2, 0x2, R3 ;  /* 0x0000000202027819 */ /* 0x000fe40000010e03 */
[----:B------:R-:W-:Y:S02]  /*3e60*/  LOP3.LUT R7, RZ, R5, RZ, 0x33, !PT ;  /* 0x00000005ff077212 */ /* 0x000fe400078e33ff */
[----:B------:R-:W-:Y:S02]  /*3e70*/  IADD3.X R4, P0, PT, RZ, R0, RZ, P0, !PT ;  /* 0x00000000ff047210 */ /* 0x000fe4000071e4ff */
[----:B------:R-:W-:-:S02]  /*3e80*/  LOP3.LUT R8, RZ, R2, RZ, 0x33, !PT ;  /* 0x00000002ff087212 */ /* 0x000fc400078e33ff */
[----:B------:R-:W-:Y:S02]  /*3e90*/  IADD3.X R0, P1, PT, RZ, R7, RZ, P0, !PT ;  /* 0x00000007ff007210 */ /* 0x000fe4000073e4ff */
[----:B------:R-:W-:-:S03]  /*3ea0*/  ISETP.GT.U32.AND P2, PT, R5, -0x1, PT ;  /* 0xffffffff0500780c */ /* 0x000fc60003f44070 */
[----:B------:R-:W-:Y:S01]  /*3eb0*/  IMAD.X R7, RZ, RZ, R8, P1 ;  /* 0x000000ffff077224 */ /* 0x000fe200008e0608 */
[----:B------:R-:W-:-:S04]  /*3ec0*/  ISETP.GT.AND.EX P0, PT, R2, -0x1, PT, P2 ;  /* 0xffffffff0200780c */ /* 0x000fc80003f04320 */
[----:B------:R-:W-:Y:S02]  /*3ed0*/  SEL R22, R2, R7, P0 ;  /* 0x0000000702167207 */ /* 0x000fe40000000000 */
[----:B------:R-:W-:Y:S02]  /*3ee0*/  SEL R9, R5, R0, P0 ;  /* 0x0000000005097207 */ /* 0x000fe40000000000 */
[----:B------:R-:W-:Y:S02]  /*3ef0*/  ISETP.NE.U32.AND P1, PT, R22, RZ, PT ;  /* 0x000000ff1600720c */ /* 0x000fe40003f25070 */
[----:B------:R-:W-:Y:S02]  /*3f00*/  SEL R11, R11, R4, P0 ;  /* 0x000000040b0b7207 */ /* 0x000fe40000000000 */
[----:B------:R-:W-:Y:S01]  /*3f10*/  SEL R5, R9, R22, !P1 ;  /* 0x0000001609057207 */ /* 0x000fe20004800000 */
[----:B------:R-:W-:-:S05]  /*3f20*/  @!P0 IMAD.MOV R10, RZ, RZ, -R10 ;  /* 0x000000ffff0a8224 */ /* 0x000fca00078e0a0a */
[----:B------:R-:W0:Y:S02]  /*3f30*/  FLO.U32 R5, R5 ;  /* 0x0000000500057300 */ /* 0x000e2400000e0000 */
[C---:B0-----:R-:W-:Y:S02]  /*3f40*/  IADD3 R7, PT, PT, -R5.reuse, 0x1f, RZ ;  /* 0x0000001f05077810 */ /* 0x041fe40007ffe1ff */
[----:B------:R-:W-:-:S03]  /*3f50*/  IADD3 R0, PT, PT, -R5, 0x3f, RZ ;  /* 0x0000003f05007810 */ /* 0x000fc60007ffe1ff */
[----:B------:R-:W-:-:S05]  /*3f60*/  @P1 IMAD.MOV R0, RZ, RZ, R7 ;  /* 0x000000ffff001224 */ /* 0x000fca00078e0207 */
[----:B------:R-:W-:-:S13]  /*3f70*/  ISETP.NE.AND P1, PT, R0, RZ, PT ;  /* 0x000000ff0000720c */ /* 0x000fda0003f25270 */
[----:B------:R-:W-:Y:S05]  /*3f80*/  @!P1 BRA `(.L_x_108) ;  /* 0x0000000000289947 */ /* 0x000fea0003800000 */
[--C-:B------:R-:W-:Y:S02]  /*3f90*/  SHF.R.U64 R8, R10, 0x1, R11.reuse ;  /* 0x000000010a087819 */ /* 0x100fe4000000120b */
[C---:B------:R-:W-:Y:S02]  /*3fa0*/  LOP3.LUT R4, R0.reuse, 0x3f, RZ, 0xc0, !PT ;  /* 0x0000003f00047812 */ /* 0x040fe400078ec0ff */
        /* <DEDUP_REMOVED lines=8> */
.L_x_108:
[----:B------:R-:W-:-:S04]  /*4030*/  IMAD.WIDE.U32 R10, R9, 0x2168c235, RZ ;  /* 0x2168c235090a7825 */ /* 0x000fc800078e00ff */
[----:B------:R-:W-:Y:S01]  /*4040*/  IMAD.MOV.U32 R4, RZ, RZ, R11 ;  /* 0x000000ffff047224 */ /* 0x000fe200078e000b */
[----:B------:R-:W-:Y:S01]  /*4050*/  IADD3 RZ, P1, PT, R10, R10, RZ ;  /* 0x0000000a0aff7210 */ /* 0x000fe20007f3e0ff */
[----:B------:R-:W-:Y:S02]  /*4060*/  IMAD.MOV.U32 R5, RZ, RZ, RZ ;  /* 0x000000ffff057224 */ /* 0x000fe400078e00ff */
        /* <DEDUP_REMOVED lines=20> */
[----:B------:R-:W-:-:S04]  /*41b0*/  SHF.R.U64 R5, R5, 0xa, R8 ;  /* 0x0000000a05057819 */ /* 0x000fc80000001208 */
[----:B------:R-:W-:-:S04]  /*41c0*/  IADD3 R5, P2, PT, R5, 0x1, RZ ;  /* 0x0000000105057810 */ /* 0x000fc80007f5e0ff */
[----:B------:R-:W-:-:S04]  /*41d0*/  LEA.HI.X R8, R8, RZ, RZ, 0x16, P2 ;  /* 0x000000ff08087211 */ /* 0x000fc800010fb4ff */
[--C-:B------:R-:W-:Y:S02]  /*41e0*/  SHF.R.U64 R0, R5, 0x1, R8.reuse ;  /* 0x0000000105007819 */ /* 0x100fe40000001208 */
[----:B------:R-:W-:Y:S01]  /*41f0*/  SHF.R.U32.HI R5, RZ, 0x1e, R3 ;  /* 0x0000001eff057819 */ /* 0x000fe20000011603 */
[----:B------:R-:W-:Y:S01]  /*4200*/  IMAD.SHL.U32 R3, R7, 0x100000, RZ ;  /* 0x0010000007037824 */ /* 0x000fe200078e00ff */
[----:B------:R-:W-:Y:S02]  /*4210*/  SHF.R.U32.HI R8, RZ, 0x1, R8 ;  /* 0x00000001ff087819 */ /* 0x000fe40000011608 */
[----:B------:R-:W-:Y:S02]  /*4220*/  IADD3 R7, P2, P3, RZ, RZ, R0 ;  /* 0x000000ffff077210 */ /* 0x000fe40007b5e000 */
[----:B------:R-:W-:Y:S02]  /*4230*/  LEA.HI R2, R2, R5, RZ, 0x1 ;  /* 0x0000000502027211 */ /* 0x000fe400078f08ff */
[----:B------:R-:W-:-:S03]  /*4240*/  IADD3.X R3, PT, PT, R3, 0x3fe00000, R8, P2, P3 ;  /* 0x3fe0000003037810 */ /* 0x000fc600017e6408 */
[----:B------:R-:W-:Y:S01]  /*4250*/  @P1 IMAD.MOV R2, RZ, RZ, -R2 ;  /* 0x000000ffff021224 */ /* 0x000fe200078e0a02 */
[----:B------:R-:W-:-:S07]  /*4260*/  LOP3.LUT R12, R3, R4, RZ, 0xfc, !PT ;  /* 0x00000004030c7212 */ /* 0x000fce00078efcff */
.L_x_105:
[----:B------:R-:W-:Y:S02]  /*4270*/  IMAD.MOV.U32 R15, RZ, RZ, 0x0 ;  /* 0x00000000ff0f7424 */ /* 0x000fe400078e00ff */
[----:B------:R-:W-:Y:S02]  /*4280*/  IMAD.MOV.U32 R0, RZ, RZ, R2 ;  /* 0x000000ffff007224 */ /* 0x000fe400078e0002 */
[----:B------:R-:W-:Y:S02]  /*4290*/  IMAD.MOV.U32 R2, RZ, RZ, R7 ;  /* 0x000000ffff027224 */ /* 0x000fe400078e0007 */
[----:B------:R-:W-:Y:S01]  /*42a0*/  IMAD.MOV.U32 R3, RZ, RZ, R12 ;  /* 0x000000ffff037224 */ /* 0x000fe200078e000c */
[----:B------:R-:W-:Y:S06]  /*42b0*/  RET.REL.NODEC R14 `(_Z18spin_dipolar_fieldP7double2S0_PiiS0_) ;  /* 0xffffffbc0e507950 */ /* 0x000fec0003c3ffff */
.L_x_109:
        /* <DEDUP_REMOVED lines=12> */
.L_x_119:


//--------------------- .nv.global.init           --------------------------
	.section	.nv.global.init,"aw",@progbits
	.align	16
.nv.global.init:
	.type		__cudart_sin_cos_coeffs,@object
	.size		__cudart_sin_cos_coeffs,(__cudart_i2opi_d - __cudart_sin_cos_coeffs)
__cudart_sin_cos_coeffs:
        /*0000*/ 	.byte	0x46, 0xd2, 0xb0, 0x2c, 0xf1, 0xe5, 0x5a, 0xbe, 0x92, 0xe3, 0xac, 0x69, 0xe3, 0x1d, 0xc7, 0x3e
        /*0010*/ 	.byte	0xa1, 0x62, 0xdb, 0x19, 0xa0, 0x01, 0x2a, 0xbf, 0x18, 0x08, 0x11, 0x11, 0x11, 0x11, 0x81, 0x3f
        /*0020*/ 	.byte	0x54, 0x55, 0x55, 0x55, 0x55, 0x55, 0xc5, 0xbf, 0x00, 0x00, 0x00, 0x00, 0x00, 0x00, 0x00, 0x00
        /*0030*/ 	.byte	0x00, 0x00, 0x00, 0x00, 0x00, 0x00, 0x00, 0x00, 0x64, 0x81, 0xfd, 0x20, 0x83, 0xff, 0xa8, 0xbd
        /*0040*/ 	.byte	0x28, 0x85, 0xef, 0xc1, 0xa7, 0xee, 0x21, 0x3e, 0xd9, 0xe6, 0x06, 0x8e, 0x4f, 0x7e, 0x92, 0xbe
        /*0050*/ 	.byte	0xe9, 0xbc, 0xdd, 0x19, 0xa0, 0x01, 0xfa, 0x3e, 0x47, 0x5d, 0xc1, 0x16, 0x6c, 0xc1, 0x56, 0xbf
        /*0060*/ 	.byte	0x51, 0x55, 0x55, 0x55, 0x55, 0x55, 0xa5, 0x3f, 0x00, 0x00, 0x00, 0x00, 0x00, 0x00, 0xe0, 0xbf
        /*0070*/ 	.byte	0x00, 0x00, 0x00, 0x00, 0x00, 0x00, 0xf0, 0x3f, 0x00, 0x00, 0x00, 0x00, 0x00, 0x00, 0x00, 0x00
	.type		__cudart_i2opi_d,@object
	.size		__cudart_i2opi_d,(.L_0 - __cudart_i2opi_d)
__cudart_i2opi_d:
        /* <DEDUP_REMOVED lines=9> */
.L_0:


//--------------------- .nv.shared._Z4flipPdPciPiS1_ --------------------------
	.section	.nv.shared._Z4flipPdPciPiS1_,"aw",@nobits
	.sectionflags	@""
	.align	16
	.zero		1024


//--------------------- .nv.shared.reserved.0     --------------------------
	.section	.nv.shared.reserved.0,"aw",@nobits
	.weak		__nv_reservedSMEM_offset_0_alias
	.size		__nv_reservedSMEM_offset_0_alias, 0, 64
	.other		__nv_reservedSMEM_offset_0_alias,@"STO_CUDA_RESERVED_SHARED STV_DEFAULT"
__nv_reservedSMEM_offset_0_alias:
	.zero		0
	.zero		64


//--------------------- .nv.shared._Z12argmax_reduxPdPiS0_i --------------------------
	.section	.nv.shared._Z12argmax_reduxPdPiS0_i,"aw",@nobits
	.sectionflags	@""
	.align	16
	.zero		1024


//--------------------- .nv.shared._Z19switching_energy_swP7double2S0_S0_PcPdddddS2_i --------------------------
	.section	.nv.shared._Z19switching_energy_swP7double2S0_S0_PcPdddddS2_i,"aw",@nobits
	.sectionflags	@""
	.align	16
	.zero		1024


//--------------------- .nv.shared._Z11h_dip_localP7double2dPcPiiS0_i --------------------------
	.section	.nv.shared._Z11h_dip_localP7double2dPcPiiS0_i,"aw",@nobits
	.sectionflags	@""
	.align	16
	.zero		1024


//--------------------- .nv.shared._Z14external_fieldPcP7double2S1_S1_i --------------------------
	.section	.nv.shared._Z14external_fieldPcP7double2S1_S1_i,"aw",@nobits
	.sectionflags	@""
	.align	16
	.zero		1024


//--------------------- .nv.shared._Z18spin_dipolar_fieldP7double2S0_PiiS0_ --------------------------
	.section	.nv.shared._Z18spin_dipolar_fieldP7double2S0_PiiS0_,"aw",@nobits
	.sectionflags	@""
	.align	16
	.zero		1024


//--------------------- .nv.constant0._Z4flipPdPciPiS1_ --------------------------
	.section	.nv.constant0._Z4flipPdPciPiS1_,"a",@progbits
	.sectionflags	@""
	.align	4
.nv.constant0._Z4flipPdPciPiS1_:
	.zero		936


//--------------------- .nv.constant0._Z12argmax_reduxPdPiS0_i --------------------------
	.section	.nv.constant0._Z12argmax_reduxPdPiS0_i,"a",@progbits
	.sectionflags	@""
	.align	4
.nv.constant0._Z12argmax_reduxPdPiS0_i:
	.zero		924


//--------------------- .nv.constant0._Z19switching_energy_swP7double2S0_S0_PcPdddddS2_i --------------------------
	.section	.nv.constant0._Z19switching_energy_swP7double2S0_S0_PcPdddddS2_i,"a",@progbits
	.sectionflags	@""
	.align	4
.nv.constant0._Z19switching_energy_swP7double2S0_S0_PcPdddddS2_i:
	.zero		980


//--------------------- .nv.constant0._Z11h_dip_localP7double2dPcPiiS0_i --------------------------
	.section	.nv.constant0._Z11h_dip_localP7double2dPcPiiS0_i,"a",@progbits
	.sectionflags	@""
	.align	4
.nv.constant0._Z11h_dip_localP7double2dPcPiiS0_i:
	.zero		948


//--------------------- .nv.constant0._Z14external_fieldPcP7double2S1_S1_i --------------------------
	.section	.nv.constant0._Z14external_fieldPcP7double2S1_S1_i,"a",@progbits
	.sectionflags	@""
	.align	4
.nv.constant0._Z14external_fieldPcP7double2S1_S1_i:
	.zero		932


//--------------------- .nv.constant0._Z18spin_dipolar_fieldP7double2S0_PiiS0_ --------------------------
	.section	.nv.constant0._Z18spin_dipolar_fieldP7double2S0_PiiS0_,"a",@progbits
	.sectionflags	@""
	.align	4
.nv.constant0._Z18spin_dipolar_fieldP7double2S0_PiiS0_:
	.zero		936


//--------------------- SYMBOLS --------------------------

	.type		.nv.reservedSmem.offset0,@object
	.size		.nv.reservedSmem.offset0,0x4
	.type		.nv.reservedSmem.cap,@object
	.size		.nv.reservedSmem.cap,0x4
